# CuTe-DSL kernel — source=cudnn_frontend_dsl family=grouped_gemm_swiglu
# config = {"ab_dtype": "Float4E2M1FN", "sf_vec": 32, "d_dtype": "Float4E2M1FN", "vector_f32": true, "mma_mn": [256, 256], "cluster_mn": [2, 1]}


// ===== COMPILED SASS (sm_100a) =====

	.target	sm_100a

	.elftype	@"ET_EXEC"


//--------------------- .note.nv.tkinfo           --------------------------
	.section	.note.nv.tkinfo,"",@"SHT_NOTE"
	.sectionflags	@"SHF_NOTE_NV_TKINFO"
	.tkinfo
        /*0018*/ 	.word	0x00000081
        /*0030*/ 	.string	""
        /*0030*/ 	.string	"ptxas"
        /*0030*/ 	.string	"Cuda compilation tools, release 12.9, V12.9.83"
        /*0030*/ 	.string	"Build system must define TOOLS_VERSION_EXTENDED"
        /*0030*/ 	.string	"-O 3 -arch sm_100a "



//--------------------- .note.nv.cuver            --------------------------
	.section	.note.nv.cuver,"",@"SHT_NOTE"
	.sectionflags	@"SHF_NOTE_NV_CUVER"
        /*0018*/ 	.short	0x0001
        /*001a*/ 	.short	0x0064
        /*001c*/ 	.short	0x0001
        /*001e*/ 	.short	0x0000
        /*0020*/ 	.short	0x0001
        /*0022*/ 	.short	0x0000


//--------------------- .nv.info                  --------------------------
	.section	.nv.info,"",@"SHT_CUDA_INFO"
	.align	4


	//----- nvinfo : EIATTR_REGCOUNT
	.align		4
        /*0000*/ 	.byte	0x04, 0x2f
        /*0002*/ 	.short	(.L_6 - .L_5)
	.align		4
.L_5:
        /*0004*/ 	.word	index@(kernel_cutlass_kernel_cudnngrouped_gemmgrouped_gemm_swiglugrouped_gemm_swiglu_quantBlockScaledContiguousGroupedGemmKernel_object_at__TiledMMA_ThrLayoutVMNK21111000_PermutationMNK____MMAAt_0)
        /*0008*/ 	.word	0x00000085


	//----- nvinfo : EIATTR_FRAME_SIZE
	.align		4
.L_6:
        /*000c*/ 	.byte	0x04, 0x11
        /*000e*/ 	.short	(.L_8 - .L_7)
	.align		4
.L_7:
        /*0010*/ 	.word	index@($__internal_2_$__cuda_sm10x_tcgen05_guardrail_trap_unallocated_columns_being_dealloced)
        /*0014*/ 	.word	0x00000000


	//----- nvinfo : EIATTR_FRAME_SIZE
	.align		4
.L_8:
        /*0018*/ 	.byte	0x04, 0x11
        /*001a*/ 	.short	(.L_10 - .L_9)
	.align		4
.L_9:
        /*001c*/ 	.word	index@($__internal_1_$__cuda_sm10x_tcgen05_guardrail_trap_phase_invalid_during_alloc)
        /*0020*/ 	.word	0x00000000


	//----- nvinfo : EIATTR_FRAME_SIZE
	.align		4
.L_10:
        /*0024*/ 	.byte	0x04, 0x11
        /*0026*/ 	.short	(.L_12 - .L_11)
	.align		4
.L_11:
        /*0028*/ 	.word	index@($__internal_0_$__cuda_sm10x_tcgen05_guardrail_trap_col_being_dealloced_not_returned_by_alloc)
        /*002c*/ 	.word	0x00000000


	//----- nvinfo : EIATTR_FRAME_SIZE
	.align		4
.L_12:
        /*0030*/ 	.byte	0x04, 0x11
        /*0032*/ 	.short	(.L_14 - .L_13)
	.align		4
.L_13:
        /*0034*/ 	.word	index@(kernel_cutlass_kernel_cudnngrouped_gemmgrouped_gemm_swiglugrouped_gemm_swiglu_quantBlockScaledContiguousGroupedGemmKernel_object_at__TiledMMA_ThrLayoutVMNK21111000_PermutationMNK____MMAAt_0)
        /*0038*/ 	.word	0x00000000


	//----- nvinfo : EIATTR_MIN_STACK_SIZE
	.align		4
.L_14:
        /*003c*/ 	.byte	0x04, 0x12
        /*003e*/ 	.short	(.L_16 - .L_15)
	.align		4
.L_15:
        /*0040*/ 	.word	index@(kernel_cutlass_kernel_cudnngrouped_gemmgrouped_gemm_swiglugrouped_gemm_swiglu_quantBlockScaledContiguousGroupedGemmKernel_object_at__TiledMMA_ThrLayoutVMNK21111000_PermutationMNK____MMAAt_0)
        /*0044*/ 	.word	0x00000000
.L_16:


//--------------------- .nv.info.kernel_cutlass_kernel_cudnngrouped_gemmgrouped_gemm_swiglugrouped_gemm_swiglu_quantBlockScaledContiguousGroupedGemmKernel_object_at__TiledMMA_ThrLayoutVMNK21111000_PermutationMNK____MMAAt_0 --------------------------
	.section	.nv.info.kernel_cutlass_kernel_cudnngrouped_gemmgrouped_gemm_swiglugrouped_gemm_swiglu_quantBlockScaledContiguousGroupedGemmKernel_object_at__TiledMMA_ThrLayoutVMNK21111000_PermutationMNK____MMAAt_0,"",@"SHT_CUDA_INFO"
	.sectionflags	@""
	.align	4


	//----- nvinfo : EIATTR_CUDA_API_VERSION
	.align		4
        /*0000*/ 	.byte	0x04, 0x37
        /*0002*/ 	.short	(.L_18 - .L_17)
.L_17:
        /*0004*/ 	.word	0x00000081


	//----- nvinfo : EIATTR_KPARAM_INFO
	.align		4
.L_18:
        /*0008*/ 	.byte	0x04, 0x17
        /*000a*/ 	.short	(.L_20 - .L_19)
.L_19:
        /*000c*/ 	.word	0x00000000
        /*0010*/ 	.short	0x000f
        /*0012*/ 	.short	0x03f8
        /*0014*/ 	.byte	0x00, 0xf0, 0x31, 0x00


	//----- nvinfo : EIATTR_KPARAM_INFO
	.align		4
.L_20:
        /*0018*/ 	.byte	0x04, 0x17
        /*001a*/ 	.short	(.L_22 - .L_21)
.L_21:
        /*001c*/ 	.word	0x00000000
        /*0020*/ 	.short	0x000e
        /*0022*/ 	.short	0x03ec
        /*0024*/ 	.byte	0x00, 0xf0, 0x31, 0x00


	//----- nvinfo : EIATTR_KPARAM_INFO
	.align		4
.L_22:
        /*0028*/ 	.byte	0x04, 0x17
        /*002a*/ 	.short	(.L_24 - .L_23)
.L_23:
        /*002c*/ 	.word	0x00000000
        /*0030*/ 	.short	0x000d
        /*0032*/ 	.short	0x03e0
        /*0034*/ 	.byte	0x00, 0xf0, 0x31, 0x00


	//----- nvinfo : EIATTR_KPARAM_INFO
	.align		4
.L_24:
        /*0038*/ 	.byte	0x04, 0x17
        /*003a*/ 	.short	(.L_26 - .L_25)
.L_25:
        /*003c*/ 	.word	0x00000000
        /*0040*/ 	.short	0x000c
        /*0042*/ 	.short	0x03d8
        /*0044*/ 	.byte	0x00, 0xf0, 0x21, 0x00


	//----- nvinfo : EIATTR_KPARAM_INFO
	.align		4
.L_26:
        /*0048*/ 	.byte	0x04, 0x17
        /*004a*/ 	.short	(.L_28 - .L_27)
.L_27:
        /*004c*/ 	.word	0x00000000
        /*0050*/ 	.short	0x000b
        /*0052*/ 	.short	0x03d0
        /*0054*/ 	.byte	0x00, 0xf0, 0x21, 0x00


	//----- nvinfo : EIATTR_KPARAM_INFO
	.align		4
.L_28:
        /*0058*/ 	.byte	0x04, 0x17
        /*005a*/ 	.short	(.L_30 - .L_29)
.L_29:
        /*005c*/ 	.word	0x00000000
        /*0060*/ 	.short	0x000a
        /*0062*/ 	.short	0x03c8
        /*0064*/ 	.byte	0x00, 0xf0, 0x21, 0x00


	//----- nvinfo : EIATTR_KPARAM_INFO
	.align		4
.L_30:
        /*0068*/ 	.byte	0x04, 0x17
        /*006a*/ 	.short	(.L_32 - .L_31)
.L_31:
        /*006c*/ 	.word	0x00000000
        /*0070*/ 	.short	0x0009
        /*0072*/ 	.short	0x03c0
        /*0074*/ 	.byte	0x00, 0xf0, 0x21, 0x00


	//----- nvinfo : EIATTR_KPARAM_INFO
	.align		4
.L_32:
        /*0078*/ 	.byte	0x04, 0x17
        /*007a*/ 	.short	(.L_34 - .L_33)
.L_33:
        /*007c*/ 	.word	0x00000000
        /*0080*/ 	.short	0x0008
        /*0082*/ 	.short	0x0340
        /*0084*/ 	.byte	0x00, 0xf0, 0x01, 0x02


	//----- nvinfo : EIATTR_KPARAM_INFO
	.align		4
.L_34:
        /*0088*/ 	.byte	0x04, 0x17
        /*008a*/ 	.short	(.L_36 - .L_35)
.L_35:
        /*008c*/ 	.word	0x00000000
        /*0090*/ 	.short	0x0007
        /*0092*/ 	.short	0x02c0
        /*0094*/ 	.byte	0x00, 0xf0, 0x01, 0x02


	//----- nvinfo : EIATTR_KPARAM_INFO
	.align		4
.L_36:
        /*0098*/ 	.byte	0x04, 0x17
        /*009a*/ 	.short	(.L_38 - .L_37)
.L_37:
        /*009c*/ 	.word	0x00000000
        /*00a0*/ 	.short	0x0006
        /*00a2*/ 	.short	0x0240
        /*00a4*/ 	.byte	0x00, 0xf0, 0x01, 0x02


	//----- nvinfo : EIATTR_KPARAM_INFO
	.align		4
.L_38:
        /*00a8*/ 	.byte	0x04, 0x17
        /*00aa*/ 	.short	(.L_40 - .L_39)
.L_39:
        /*00ac*/ 	.word	0x00000000
        /*00b0*/ 	.short	0x0005
        /*00b2*/ 	.short	0x01c0
        /*00b4*/ 	.byte	0x00, 0xf0, 0x01, 0x02


	//----- nvinfo : EIATTR_KPARAM_INFO
	.align		4
.L_40:
        /*00b8*/ 	.byte	0x04, 0x17
        /*00ba*/ 	.short	(.L_42 - .L_41)
.L_41:
        /*00bc*/ 	.word	0x00000000
        /*00c0*/ 	.short	0x0004
        /*00c2*/ 	.short	0x0140
        /*00c4*/ 	.byte	0x00, 0xf0, 0x01, 0x02


	//----- nvinfo : EIATTR_KPARAM_INFO
	.align		4
.L_42:
        /*00c8*/ 	.byte	0x04, 0x17
        /*00ca*/ 	.short	(.L_44 - .L_43)
.L_43:
        /*00cc*/ 	.word	0x00000000
        /*00d0*/ 	.short	0x0003
        /*00d2*/ 	.short	0x00c0
        /*00d4*/ 	.byte	0x00, 0xf0, 0x01, 0x02


	//----- nvinfo : EIATTR_KPARAM_INFO
	.align		4
.L_44:
        /*00d8*/ 	.byte	0x04, 0x17
        /*00da*/ 	.short	(.L_46 - .L_45)
.L_45:
        /*00dc*/ 	.word	0x00000000
        /*00e0*/ 	.short	0x0002
        /*00e2*/ 	.short	0x0040
        /*00e4*/ 	.byte	0x00, 0xf0, 0x01, 0x02


	//----- nvinfo : EIATTR_KPARAM_INFO
	.align		4
.L_46:
        /*00e8*/ 	.byte	0x04, 0x17
        /*00ea*/ 	.short	(.L_48 - .L_47)
.L_47:
        /*00ec*/ 	.word	0x00000000
        /*00f0*/ 	.short	0x0001
        /*00f2*/ 	.short	0x000c
        /*00f4*/ 	.byte	0x00, 0xf0, 0x31, 0x00


	//----- nvinfo : EIATTR_KPARAM_INFO
	.align		4
.L_48:
        /*00f8*/ 	.byte	0x04, 0x17
        /*00fa*/ 	.short	(.L_50 - .L_49)
.L_49:
        /*00fc*/ 	.word	0x00000000
        /*0100*/ 	.short	0x0000
        /*0102*/ 	.short	0x0000
        /*0104*/ 	.byte	0x00, 0xf0, 0x31, 0x00


	//----- nvinfo : EIATTR_AT_ENTRY_FRAGMENTS
	.align		4
.L_50:
        /*0108*/ 	.byte	0x04, 0x4f
        /*010a*/ 	.short	(.L_52 - .L_51)


	//   ....[0]....
.L_51:
        /*010c*/ 	.word	0x00000004


	//   ....[1]....
        /*0110*/ 	.word	0x00000005


	//----- nvinfo : EIATTR_RESERVED_SMEM_USED
	.align		4
.L_52:
        /*0114*/ 	.byte	0x01, 0x41
	.zero		2


	//----- nvinfo : EIATTR_SPARSE_MMA_MASK
	.align		4
        /*0118*/ 	.byte	0x03, 0x50
        /*011a*/ 	.short	0x0000


	//----- nvinfo : EIATTR_TCGEN05_2CTA_USED
	.align		4
        /*011c*/ 	.byte	0x01, 0x52
	.zero		2


	//----- nvinfo : EIATTR_MAXREG_COUNT
	.align		4
        /*0120*/ 	.byte	0x03, 0x1b
        /*0122*/ 	.short	0x00ff


	//----- nvinfo : EIATTR_NUM_BARRIERS
	.align		4
        /*0124*/ 	.byte	0x02, 0x4c
        /*0126*/ 	.byte	0x05
	.zero		1


	//----- nvinfo : EIATTR_INT_WARP_WIDE_INSTR_OFFSETS
	.align		4
        /*0128*/ 	.byte	0x04, 0x31
        /*012a*/ 	.short	(.L_54 - .L_53)


	//   ....[0]....
.L_53:
        /*012c*/ 	.word	0x000053c0


	//   ....[1]....
        /*0130*/ 	.word	0x00005440


	//   ....[2]....
        /*0134*/ 	.word	0x00005460


	//----- nvinfo : EIATTR_COOP_GROUP_MASK_REGIDS
	.align		4
.L_54:
        /*0138*/ 	.byte	0x04, 0x29
        /*013a*/ 	.short	(.L_56 - .L_55)


	//   ....[0]....
.L_55:
        /*013c*/ 	.word	0xffffffff


	//   ....[1]....
        /*0140*/ 	.word	0xffffffff


	//   ....[2]....
        /*0144*/ 	.word	0xffffffff


	//   ....[3]....
        /*0148*/ 	.word	0xffffffff


	//   ....[4]....
        /*014c*/ 	.word	0xffffffff


	//   ....[5]....
        /*0150*/ 	.word	0xffffffff


	//   ....[6]....
        /*0154*/ 	.word	0xffffffff


	//   ....[7]....
        /*0158*/ 	.word	0xffffffff


	//   ....[8]....
        /*015c*/ 	.word	0xffffffff


	//   ....[9]....
        /*0160*/ 	.word	0xffffffff


	//   ....[10]....
        /*0164*/ 	.word	0xffffffff


	//   ....[11]....
        /*0168*/ 	.word	0xffffffff


	//----- nvinfo : EIATTR_COOP_GROUP_INSTR_OFFSETS
	.align		4
.L_56:
        /*016c*/ 	.byte	0x04, 0x28
        /*016e*/ 	.short	(.L_58 - .L_57)


	//   ....[0]....
.L_57:
        /*0170*/ 	.word	0x00000140


	//   ....[1]....
        /*0174*/ 	.word	0x00000440


	//   ....[2]....
        /*0178*/ 	.word	0x000005b0


	//   ....[3]....
        /*017c*/ 	.word	0x00000830


	//   ....[4]....
        /*0180*/ 	.word	0x00000bc0


	//   ....[5]....
        /*0184*/ 	.word	0x00000e90


	//   ....[6]....
        /*0188*/ 	.word	0x00000ef0


	//   ....[7]....
        /*018c*/ 	.word	0x00002d20


	//   ....[8]....
        /*0190*/ 	.word	0x00003330


	//   ....[9]....
        /*0194*/ 	.word	0x00004f20


	//   ....[10]....
        /*0198*/ 	.word	0x00005240


	//   ....[11]....
        /*019c*/ 	.word	0x00005500


	//----- nvinfo : EIATTR_VRC_CTA_INIT_COUNT
	.align		4
.L_58:
        /*01a0*/ 	.byte	0x02, 0x4a
        /*01a2*/ 	.byte	0x80
	.zero		1


	//----- nvinfo : EIATTR_MBARRIER_INSTR_OFFSETS
	.align		4
        /*01a4*/ 	.byte	0x04, 0x39
        /*01a6*/ 	.short	(.L_60 - .L_59)


	//   ....[0]....
.L_59:
        /*01a8*/ 	.word	0x00000350
        /*01ac*/ 	.word	0x000000ff
        /*01b0*/ 	.word	0x00000000
        /*01b4*/ 	.short	0x0100
        /*01b6*/ 	.byte	0x06
	.zero		1


	//   ....[1]....
        /*01b8*/ 	.word	0x00000360
        /*01bc*/ 	.word	0x000000ff
        /*01c0*/ 	.word	0x00000008
        /*01c4*/ 	.short	0x0100
        /*01c6*/ 	.byte	0x06
	.zero		1


	//   ....[2]....
        /*01c8*/ 	.word	0x00000370
        /*01cc*/ 	.word	0x000000ff
        /*01d0*/ 	.word	0x00000010
        /*01d4*/ 	.short	0x0100
        /*01d6*/ 	.byte	0x06
	.zero		1


	//   ....[3]....
        /*01d8*/ 	.word	0x00000380
        /*01dc*/ 	.word	0x000000ff
        /*01e0*/ 	.word	0x00000018
        /*01e4*/ 	.short	0x0100
        /*01e6*/ 	.byte	0x06
	.zero		1


	//   ....[4]....
        /*01e8*/ 	.word	0x00000390
        /*01ec*/ 	.word	0x000000ff
        /*01f0*/ 	.word	0x00000020
        /*01f4*/ 	.short	0x0100
        /*01f6*/ 	.byte	0x06
	.zero		1


	//   ....[5]....
        /*01f8*/ 	.word	0x000003a0
        /*01fc*/ 	.word	0x000000ff
        /*0200*/ 	.word	0x00000028
        /*0204*/ 	.short	0x0100
        /*0206*/ 	.byte	0x06
	.zero		1


	//   ....[6]....
        /*0208*/ 	.word	0x000003b0
        /*020c*/ 	.word	0x000000ff
        /*0210*/ 	.word	0x00000030
        /*0214*/ 	.short	0x0100
        /*0216*/ 	.byte	0x06
	.zero		1


	//   ....[7]....
        /*0218*/ 	.word	0x000003c0
        /*021c*/ 	.word	0x000000ff
        /*0220*/ 	.word	0x00000038
        /*0224*/ 	.short	0x0100
        /*0226*/ 	.byte	0x06
	.zero		1


	//   ....[8]....
        /*0228*/ 	.word	0x000003d0
        /*022c*/ 	.word	0x000000ff
        /*0230*/ 	.word	0x00000040
        /*0234*/ 	.short	0x0100
        /*0236*/ 	.byte	0x06
	.zero		1


	//   ....[9]....
        /*0238*/ 	.word	0x000003e0
        /*023c*/ 	.word	0x000000ff
        /*0240*/ 	.word	0x00000048
        /*0244*/ 	.short	0x0100
        /*0246*/ 	.byte	0x06
	.zero		1


	//   ....[10]....
        /*0248*/ 	.word	0x00000550
        /*024c*/ 	.word	0x000000ff
        /*0250*/ 	.word	0x00000050
        /*0254*/ 	.short	0x0100
        /*0256*/ 	.byte	0x07
	.zero		1


	//   ....[11]....
        /*0258*/ 	.word	0x00000560
        /*025c*/ 	.word	0x000000ff
        /*0260*/ 	.word	0x00000058
        /*0264*/ 	.short	0x0100
        /*0266*/ 	.byte	0x07
	.zero		1


	//   ....[12]....
        /*0268*/ 	.word	0x000006d0
        /*026c*/ 	.word	0x000000ff
        /*0270*/ 	.word	0x00000060
        /*0274*/ 	.short	0x0100
        /*0276*/ 	.byte	0x07
	.zero		1


	//   ....[13]....
        /*0278*/ 	.word	0x000006e0
        /*027c*/ 	.word	0x000000ff
        /*0280*/ 	.word	0x00000068
        /*0284*/ 	.short	0x0100
        /*0286*/ 	.byte	0x07
	.zero		1


	//   ....[14]....
        /*0288*/ 	.word	0x000006f0
        /*028c*/ 	.word	0x000000ff
        /*0290*/ 	.word	0x00000070
        /*0294*/ 	.short	0x0100
        /*0296*/ 	.byte	0x07
	.zero		1


	//   ....[15]....
        /*0298*/ 	.word	0x00000700
        /*029c*/ 	.word	0x000000ff
        /*02a0*/ 	.word	0x00000078
        /*02a4*/ 	.short	0x0100
        /*02a6*/ 	.byte	0x07
	.zero		1


	//   ....[16]....
        /*02a8*/ 	.word	0x000007d0
        /*02ac*/ 	.word	0x000000ff
        /*02b0*/ 	.word	0x00000080
        /*02b4*/ 	.short	0x0100
        /*02b6*/ 	.byte	0x06
	.zero		1


	//   ....[17]....
        /*02b8*/ 	.word	0x00000f50
        /*02bc*/ 	.word	0x0000000e
        /*02c0*/ 	.word	0x00000070
        /*02c4*/ 	.short	0x010a
        /*02c6*/ 	.byte	0xff
	.zero		1


	//   ....[18]....
        /*02c8*/ 	.word	0x00001030
        /*02cc*/ 	.word	0x0000000e
        /*02d0*/ 	.word	0x00000060
        /*02d4*/ 	.short	0x0101
        /*02d6*/ 	.byte	0xff
	.zero		1


	//   ....[19]....
        /*02d8*/ 	.word	0x00001260
        /*02dc*/ 	.word	0x00000002
        /*02e0*/ 	.word	0x00000070
        /*02e4*/ 	.short	0x010a
        /*02e6*/ 	.byte	0xff
	.zero		1


	//   ....[20]....
        /*02e8*/ 	.word	0x00001380
        /*02ec*/ 	.word	0x00000002
        /*02f0*/ 	.word	0x00000060
        /*02f4*/ 	.short	0x0101
        /*02f6*/ 	.byte	0xff
	.zero		1


	//   ....[21]....
        /*02f8*/ 	.word	0x00001390
        /*02fc*/ 	.word	0x00000003
        /*0300*/ 	.word	0x00000070
        /*0304*/ 	.short	0x010a
        /*0306*/ 	.byte	0xff
	.zero		1


	//   ....[22]....
        /*0308*/ 	.word	0x00001420
        /*030c*/ 	.word	0x000000ff
        /*0310*/ 	.word	0x00000060
        /*0314*/ 	.short	0x010a
        /*0316*/ 	.byte	0x22
	.zero		1


	//   ....[23]....
        /*0318*/ 	.word	0x000014a0
        /*031c*/ 	.word	0x000000ff
        /*0320*/ 	.word	0x00000070
        /*0324*/ 	.short	0x0101
        /*0326*/ 	.byte	0x22
	.zero		1


	//   ....[24]....
        /*0328*/ 	.word	0x000015b0
        /*032c*/ 	.word	0x000000ff
        /*0330*/ 	.word	0x00000028
        /*0334*/ 	.short	0x010a
        /*0336*/ 	.byte	0x06
	.zero		1


	//   ....[25]....
        /*0338*/ 	.word	0x00001770
        /*033c*/ 	.word	0x000000ff
        /*0340*/ 	.word	0x00000028
        /*0344*/ 	.short	0x010a
        /*0346*/ 	.byte	0x05
	.zero		1


	//   ....[26]....
        /*0348*/ 	.word	0x000019f0
        /*034c*/ 	.word	0x000000ff
        /*0350*/ 	.word	0x00000028
        /*0354*/ 	.short	0x010a
        /*0356*/ 	.byte	0x21
	.zero		1


	//   ....[27]....
        /*0358*/ 	.word	0x00001a30
        /*035c*/ 	.word	0x00000003
        /*0360*/ 	.word	0x00000060
        /*0364*/ 	.short	0x010a
        /*0366*/ 	.byte	0xff
	.zero		1


	//   ....[28]....
        /*0368*/ 	.word	0x00001ad0
        /*036c*/ 	.word	0x00000003
        /*0370*/ 	.word	0x00000070
        /*0374*/ 	.short	0x0101
        /*0376*/ 	.byte	0xff
	.zero		1


	//   ....[29]....
        /*0378*/ 	.word	0x00001c90
        /*037c*/ 	.word	0x000000ff
        /*0380*/ 	.word	0x00000028
        /*0384*/ 	.short	0x010a
        /*0386*/ 	.byte	0x05
	.zero		1


	//   ....[30]....
        /*0388*/ 	.word	0x00001d70
        /*038c*/ 	.word	0x000000ff
        /*0390*/ 	.word	0x00000060
        /*0394*/ 	.short	0x010a
        /*0396*/ 	.byte	0x0c
	.zero		1


	//   ....[31]....
        /*0398*/ 	.word	0x00001e00
        /*039c*/ 	.word	0x000000ff
        /*03a0*/ 	.word	0x00000070
        /*03a4*/ 	.short	0x0101
        /*03a6*/ 	.byte	0x0c
	.zero		1


	//   ....[32]....
        /*03a8*/ 	.word	0x000022e0
        /*03ac*/ 	.word	0x000000ff
        /*03b0*/ 	.word	0x00000000
        /*03b4*/ 	.short	0x010a
        /*03b6*/ 	.byte	0x19
	.zero		1


	//   ....[33]....
        /*03b8*/ 	.word	0x000022f0
        /*03bc*/ 	.word	0x000000ff
        /*03c0*/ 	.word	0x00000058
        /*03c4*/ 	.short	0x010a
        /*03c6*/ 	.byte	0x0c
	.zero		1


	//   ....[34]....
        /*03c8*/ 	.word	0x00002340
        /*03cc*/ 	.word	0x000000ff
        /*03d0*/ 	.word	0x00000058
        /*03d4*/ 	.short	0x010a
        /*03d6*/ 	.byte	0x0c
	.zero		1


	//   ....[35]....
        /*03d8*/ 	.word	0x00002590
        /*03dc*/ 	.word	0x000000ff
        /*03e0*/ 	.word	0x00000000
        /*03e4*/ 	.short	0x010a
        /*03e6*/ 	.byte	0x0d
	.zero		1


	//   ....[36]....
        /*03e8*/ 	.word	0x000027a0
        /*03ec*/ 	.word	0x000000ff
        /*03f0*/ 	.word	0x00000000
        /*03f4*/ 	.short	0x010a
        /*03f6*/ 	.byte	0x10
	.zero		1


	//   ....[37]....
        /*03f8*/ 	.word	0x00002830
        /*03fc*/ 	.word	0x000000ff
        /*0400*/ 	.word	0x00000058
        /*0404*/ 	.short	0x010a
        /*0406*/ 	.byte	0x0c
	.zero		1


	//   ....[38]....
        /*0408*/ 	.word	0x00002850
        /*040c*/ 	.word	0x00000002
        /*0410*/ 	.word	0x00000060
        /*0414*/ 	.short	0x010a
        /*0416*/ 	.byte	0xff
	.zero		1


	//   ....[39]....
        /*0418*/ 	.word	0x00002900
        /*041c*/ 	.word	0x00000002
        /*0420*/ 	.word	0x00000070
        /*0424*/ 	.short	0x0101
        /*0426*/ 	.byte	0xff
	.zero		1


	//   ....[40]....
        /*0428*/ 	.word	0x000029b0
        /*042c*/ 	.word	0x00000000
        /*0430*/ 	.word	0x00000058
        /*0434*/ 	.short	0x010a
        /*0436*/ 	.byte	0xff
	.zero		1


	//   ....[41]....
        /*0438*/ 	.word	0x000029f0
        /*043c*/ 	.word	0x00000000
        /*0440*/ 	.word	0x00000058
        /*0444*/ 	.short	0x010a
        /*0446*/ 	.byte	0xff
	.zero		1


	//   ....[42]....
        /*0448*/ 	.word	0x00002af0
        /*044c*/ 	.word	0x000000ff
        /*0450*/ 	.word	0x00000080
        /*0454*/ 	.short	0x0100
        /*0456*/ 	.byte	0x05
	.zero		1


	//   ....[43]....
        /*0458*/ 	.word	0x00002be0
        /*045c*/ 	.word	0x000000ff
        /*0460*/ 	.word	0x00000080
        /*0464*/ 	.short	0x0100
        /*0466*/ 	.byte	0x05
	.zero		1


	//   ....[44]....
        /*0468*/ 	.word	0x00002cd0
        /*046c*/ 	.word	0x000000ff
        /*0470*/ 	.word	0x00000080
        /*0474*/ 	.short	0x0100
        /*0476*/ 	.byte	0x05
	.zero		1


	//   ....[45]....
        /*0478*/ 	.word	0x00002fa0
        /*047c*/ 	.word	0x00000003
        /*0480*/ 	.word	0x00000000
        /*0484*/ 	.short	0x010a
        /*0486*/ 	.byte	0xff
	.zero		1


	//   ....[46]....
        /*0488*/ 	.word	0x00002fc0
        /*048c*/ 	.word	0x00000003
        /*0490*/ 	.word	0x00000000
        /*0494*/ 	.short	0x010a
        /*0496*/ 	.byte	0xff
	.zero		1


	//   ....[47]....
        /*0498*/ 	.word	0x000031a0
        /*049c*/ 	.word	0x00000003
        /*04a0*/ 	.word	0x00000000
        /*04a4*/ 	.short	0x010a
        /*04a6*/ 	.byte	0xff
	.zero		1


	//   ....[48]....
        /*04a8*/ 	.word	0x000031c0
        /*04ac*/ 	.word	0x00000003
        /*04b0*/ 	.word	0x00000000
        /*04b4*/ 	.short	0x010a
        /*04b6*/ 	.byte	0xff
	.zero		1


	//   ....[49]....
        /*04b8*/ 	.word	0x000032b0
        /*04bc*/ 	.word	0x00000003
        /*04c0*/ 	.word	0x00000000
        /*04c4*/ 	.short	0x0101
        /*04c6*/ 	.byte	0xff
	.zero		1


	//   ....[50]....
        /*04c8*/ 	.word	0x000033a0
        /*04cc*/ 	.word	0x00000057
        /*04d0*/ 	.word	0x00000060
        /*04d4*/ 	.short	0x010a
        /*04d6*/ 	.byte	0xff
	.zero		1


	//   ....[51]....
        /*04d8*/ 	.word	0x00003400
        /*04dc*/ 	.word	0x00000057
        /*04e0*/ 	.word	0x00000070
        /*04e4*/ 	.short	0x0101
        /*04e6*/ 	.byte	0xff
	.zero		1


	//   ....[52]....
        /*04e8*/ 	.word	0x00003810
        /*04ec*/ 	.word	0x00000057
        /*04f0*/ 	.word	0x00000050
        /*04f4*/ 	.short	0x010a
        /*04f6*/ 	.byte	0xff
	.zero		1


	//   ....[53]....
        /*04f8*/ 	.word	0x00003cf0
        /*04fc*/ 	.word	0x00000068
        /*0500*/ 	.word	0x00000000
        /*0504*/ 	.short	0x0101
        /*0506*/ 	.byte	0xff
	.zero		1


	//   ....[54]....
        /*0508*/ 	.word	0x00004ee0
        /*050c*/ 	.word	0x00000003
        /*0510*/ 	.word	0x00000060
        /*0514*/ 	.short	0x010a
        /*0516*/ 	.byte	0xff
	.zero		1


	//   ....[55]....
        /*0518*/ 	.word	0x00004f90
        /*051c*/ 	.word	0x00000003
        /*0520*/ 	.word	0x00000070
        /*0524*/ 	.short	0x0101
        /*0526*/ 	.byte	0xff
	.zero		1


	//   ....[56]....
        /*0528*/ 	.word	0x000051f0
        /*052c*/ 	.word	0x00000003
        /*0530*/ 	.word	0x00000000
        /*0534*/ 	.short	0x0101
        /*0536*/ 	.byte	0xff
	.zero		1


	//   ....[57]....
        /*0538*/ 	.word	0x00005200
        /*053c*/ 	.word	0x00000057
        /*0540*/ 	.word	0x00000080
        /*0544*/ 	.short	0x010a
        /*0546*/ 	.byte	0xff
	.zero		1


	//   ....[58]....
        /*0548*/ 	.word	0x000055a0
        /*054c*/ 	.word	0x00000057
        /*0550*/ 	.word	0x00000080
        /*0554*/ 	.short	0x0100
        /*0556*/ 	.byte	0xff
	.zero		1


	//   ....[59]....
        /*0558*/ 	.word	0x00005600
        /*055c*/ 	.word	0x0000000e
        /*0560*/ 	.word	0x00000070
        /*0564*/ 	.short	0x010a
        /*0566*/ 	.byte	0xff
	.zero		1


	//   ....[60]....
        /*0568*/ 	.word	0x00005660
        /*056c*/ 	.word	0x00000002
        /*0570*/ 	.word	0x00000070
        /*0574*/ 	.short	0x010a
        /*0576*/ 	.byte	0xff
	.zero		1


	//   ....[61]....
        /*0578*/ 	.word	0x000056c0
        /*057c*/ 	.word	0x00000003
        /*0580*/ 	.word	0x00000070
        /*0584*/ 	.short	0x010a
        /*0586*/ 	.byte	0xff
	.zero		1


	//   ....[62]....
        /*0588*/ 	.word	0x00005720
        /*058c*/ 	.word	0x00000000
        /*0590*/ 	.word	0x00000060
        /*0594*/ 	.short	0x010a
        /*0596*/ 	.byte	0xff
	.zero		1


	//   ....[63]....
        /*0598*/ 	.word	0x000057a0
        /*059c*/ 	.word	0x00000000
        /*05a0*/ 	.word	0x00000028
        /*05a4*/ 	.short	0x010a
        /*05a6*/ 	.byte	0xff
	.zero		1


	//   ....[64]....
        /*05a8*/ 	.word	0x00005800
        /*05ac*/ 	.word	0x00000003
        /*05b0*/ 	.word	0x00000060
        /*05b4*/ 	.short	0x010a
        /*05b6*/ 	.byte	0xff
	.zero		1


	//   ....[65]....
        /*05b8*/ 	.word	0x00005880
        /*05bc*/ 	.word	0x00000000
        /*05c0*/ 	.word	0x00000028
        /*05c4*/ 	.short	0x010a
        /*05c6*/ 	.byte	0xff
	.zero		1


	//   ....[66]....
        /*05c8*/ 	.word	0x000058e0
        /*05cc*/ 	.word	0x00000002
        /*05d0*/ 	.word	0x00000060
        /*05d4*/ 	.short	0x010a
        /*05d6*/ 	.byte	0xff
	.zero		1


	//   ....[67]....
        /*05d8*/ 	.word	0x00005960
        /*05dc*/ 	.word	0x00000000
        /*05e0*/ 	.word	0x00000058
        /*05e4*/ 	.short	0x010a
        /*05e6*/ 	.byte	0xff
	.zero		1


	//   ....[68]....
        /*05e8*/ 	.word	0x000059e0
        /*05ec*/ 	.word	0x00000000
        /*05f0*/ 	.word	0x00000000
        /*05f4*/ 	.short	0x010a
        /*05f6*/ 	.byte	0xff
	.zero		1


	//   ....[69]....
        /*05f8*/ 	.word	0x00005a50
        /*05fc*/ 	.word	0x00000002
        /*0600*/ 	.word	0x00000060
        /*0604*/ 	.short	0x010a
        /*0606*/ 	.byte	0xff
	.zero		1


	//   ....[70]....
        /*0608*/ 	.word	0x00005ab0
        /*060c*/ 	.word	0x00000003
        /*0610*/ 	.word	0x00000000
        /*0614*/ 	.short	0x010a
        /*0616*/ 	.byte	0xff
	.zero		1


	//   ....[71]....
        /*0618*/ 	.word	0x00005b10
        /*061c*/ 	.word	0x00000003
        /*0620*/ 	.word	0x00000000
        /*0624*/ 	.short	0x010a
        /*0626*/ 	.byte	0xff
	.zero		1


	//   ....[72]....
        /*0628*/ 	.word	0x00005b60
        /*062c*/ 	.word	0x00000057
        /*0630*/ 	.word	0x00000060
        /*0634*/ 	.short	0x010a
        /*0636*/ 	.byte	0xff
	.zero		1


	//   ....[73]....
        /*0638*/ 	.word	0x00005bc0
        /*063c*/ 	.word	0x00000057
        /*0640*/ 	.word	0x00000050
        /*0644*/ 	.short	0x010a
        /*0646*/ 	.byte	0xff
	.zero		1


	//   ....[74]....
        /*0648*/ 	.word	0x00005c20
        /*064c*/ 	.word	0x00000003
        /*0650*/ 	.word	0x00000060
        /*0654*/ 	.short	0x010a
        /*0656*/ 	.byte	0xff
	.zero		1


	//   ....[75]....
        /*0658*/ 	.word	0x00005c70
        /*065c*/ 	.word	0x00000057
        /*0660*/ 	.word	0x00000080
        /*0664*/ 	.short	0x010a
        /*0666*/ 	.byte	0xff
	.zero		1


	//----- nvinfo : EIATTR_NUM_MBARRIERS
	.align		4
.L_60:
        /*0668*/ 	.byte	0x03, 0x38
        /*066a*/ 	.short	0x0015


	//----- nvinfo : EIATTR_EXIT_INSTR_OFFSETS
	.align		4
        /*066c*/ 	.byte	0x04, 0x1c
        /*066e*/ 	.short	(.L_62 - .L_61)


	//   ....[0]....
.L_61:
        /*0670*/ 	.word	0x000055e0


	//----- nvinfo : EIATTR_MAX_THREADS
	.align		4
.L_62:
        /*0674*/ 	.byte	0x04, 0x05
        /*0676*/ 	.short	(.L_64 - .L_63)
.L_63:
        /*0678*/ 	.word	0x000000e0
        /*067c*/ 	.word	0x00000001
        /*0680*/ 	.word	0x00000001


	//----- nvinfo : EIATTR_CRS_STACK_SIZE
	.align		4
.L_64:
        /*0684*/ 	.byte	0x04, 0x1e
        /*0686*/ 	.short	(.L_66 - .L_65)
.L_65:
        /*0688*/ 	.word	0x00000000


	//----- nvinfo : EIATTR_CBANK_PARAM_SIZE
	.align		4
.L_66:
        /*068c*/ 	.byte	0x03, 0x19
        /*068e*/ 	.short	0x0404


	//----- nvinfo : EIATTR_PARAM_CBANK
	.align		4
        /*0690*/ 	.byte	0x04, 0x0a
        /*0692*/ 	.short	(.L_68 - .L_67)
	.align		4
.L_67:
        /*0694*/ 	.word	index@(.nv.constant0.kernel_cutlass_kernel_cudnngrouped_gemmgrouped_gemm_swiglugrouped_gemm_swiglu_quantBlockScaledContiguousGroupedGemmKernel_object_at__TiledMMA_ThrLayoutVMNK21111000_PermutationMNK____MMAAt_0)
        /*0698*/ 	.short	0x0380
        /*069a*/ 	.short	0x0404


	//----- nvinfo : EIATTR_SW_WAR
	.align		4
.L_68:
        /*069c*/ 	.byte	0x04, 0x36
        /*069e*/ 	.short	(.L_70 - .L_69)
.L_69:
        /*06a0*/ 	.word	0x00000008
.L_70:


//--------------------- .nv.compat                --------------------------
	.section	.nv.compat,"",@"SHT_CUDA_COMPAT_INFO"
	.align	4
        /*0000*/ 	.byte	0x02, 0x02, 0x02, 0x00, 0x02, 0x05, 0x05, 0x00, 0x02, 0x03, 0x01, 0x00, 0x02, 0x06, 0x01, 0x00


//--------------------- .nv.callgraph             --------------------------
	.section	.nv.callgraph,"",@"SHT_CUDA_CALLGRAPH"
	.align	4
	.sectionentsize	8
	.align		4
        /*0000*/ 	.word	0x00000000
	.align		4
        /*0004*/ 	.word	0xffffffff
	.align		4
        /*0008*/ 	.word	0x00000000
	.align		4
        /*000c*/ 	.word	0xfffffffe
	.align		4
        /*0010*/ 	.word	0x00000000
	.align		4
        /*0014*/ 	.word	0xfffffffd
	.align		4
        /*0018*/ 	.word	0x00000000
	.align		4
        /*001c*/ 	.word	0xfffffffc


//--------------------- .text.kernel_cutlass_kernel_cudnngrouped_gemmgrouped_gemm_swiglugrouped_gemm_swiglu_quantBlockScaledContiguousGroupedGemmKernel_object_at__TiledMMA_ThrLayoutVMNK21111000_PermutationMNK____MMAAt_0 --------------------------
	.section	.text.kernel_cutlass_kernel_cudnngrouped_gemmgrouped_gemm_swiglugrouped_gemm_swiglu_quantBlockScaledContiguousGroupedGemmKernel_object_at__TiledMMA_ThrLayoutVMNK21111000_PermutationMNK____MMAAt_0,"ax",@progbits
	.align	128
        .global         kernel_cutlass_kernel_cudnngrouped_gemmgrouped_gemm_swiglugrouped_gemm_swiglu_quantBlockScaledContiguousGroupedGemmKernel_object_at__TiledMMA_ThrLayoutVMNK21111000_PermutationMNK____MMAAt_0
        .type           kernel_cutlass_kernel_cudnngrouped_gemmgrouped_gemm_swiglugrouped_gemm_swiglu_quantBlockScaledContiguousGroupedGemmKernel_object_at__TiledMMA_ThrLayoutVMNK21111000_PermutationMNK____MMAAt_0,@function
        .size           kernel_cutlass_kernel_cudnngrouped_gemmgrouped_gemm_swiglugrouped_gemm_swiglu_quantBlockScaledContiguousGroupedGemmKernel_object_at__TiledMMA_ThrLayoutVMNK21111000_PermutationMNK____MMAAt_0,(.L_x_116 - kernel_cutlass_kernel_cudnngrouped_gemmgrouped_gemm_swiglugrouped_gemm_swiglu_quantBlockScaledContiguousGroupedGemmKernel_object_at__TiledMMA_ThrLayoutVMNK21111000_PermutationMNK____MMAAt_0)
        .other          kernel_cutlass_kernel_cudnngrouped_gemmgrouped_gemm_swiglugrouped_gemm_swiglu_quantBlockScaledContiguousGroupedGemmKernel_object_at__TiledMMA_ThrLayoutVMNK21111000_PermutationMNK____MMAAt_0,@"STO_CUDA_ENTRY STV_DEFAULT"
kernel_cutlass_kernel_cudnngrouped_gemmgrouped_gemm_swiglugrouped_gemm_swiglu_quantBlockScaledContiguousGroupedGemmKernel_object_at__TiledMMA_ThrLayoutVMNK21111000_PermutationMNK____MMAAt_0:
.text.kernel_cutlass_kernel_cudnngrouped_gemmgrouped_gemm_swiglugrouped_gemm_swiglu_quantBlockScaledContiguousGroupedGemmKernel_object_at__TiledMMA_ThrLayoutVMNK21111000_PermutationMNK____MMAAt_0:
[----:B------:R-:W1:Y:S01]  /*0000*/  LDC R1, c[0x0][0x37c] ;  /* 0x0000df00ff017b82 */ /* 0x000e620000000800 */
[----:B------:R-:W2:Y:S01]  /*0010*/  S2R R3, SR_TID.Y ;  /* 0x0000000000037919 */ /* 0x000ea20000002200 */
[----:B------:R-:W3:Y:S06]  /*0020*/  LDCU UR5, c[0x0][0x360] ;  /* 0x00006c00ff0577ac */ /* 0x000eec0008000800 */
[----:B------:R-:W4:Y:S01]  /*0030*/  S2UR UR23, SR_CTAID.X ;  /* 0x00000000001779c3 */ /* 0x000f220000002500 */
[----:B------:R-:W2:Y:S01]  /*0040*/  S2R R0, SR_TID.Z ;  /* 0x0000000000007919 */ /* 0x000ea20000002300 */
[----:B------:R-:W2:Y:S01]  /*0050*/  LDCU UR4, c[0x0][0x364] ;  /* 0x00006c80ff0477ac */ /* 0x000ea20008000800 */
[----:B------:R-:W3:Y:S01]  /*0060*/  S2R R106, SR_TID.X ;  /* 0x00000000006a7919 */ /* 0x000ee20000002100 */
[----:B------:R-:W5:Y:S01]  /*0070*/  LDCU.U8 UR8, c[0x0][0x382] ;  /* 0x00007040ff0877ac */ /* 0x000f620008000000 */
[----:B------:R-:W4:Y:S01]  /*0080*/  LDCU.U8 UR7, c[0x0][0x381] ;  /* 0x00007020ff0777ac */ /* 0x000f220008000000 */
[----:B------:R-:W4:Y:S02]  /*0090*/  LDCU UR6, c[0x0][0x36c] ;  /* 0x00006d80ff0677ac */ /* 0x000f240008000800 */
[----:B----4-:R-:W-:-:S02]  /*00a0*/  ULOP3.LUT UR23, UR23, 0x1, URZ, 0xc0, !UPT ;  /* 0x0000000117177892 */ /* 0x010fc4000f8ec0ff */
[----:B-----5:R-:W-:Y:S02]  /*00b0*/  ULOP3.LUT UR8, UR8, 0x1, URZ, 0xc0, !UPT ;  /* 0x0000000108087892 */ /* 0x020fe4000f8ec0ff */
[----:B------:R-:W-:Y:S02]  /*00c0*/  ULOP3.LUT UR7, UR7, 0x1, URZ, 0xc0, !UPT ;  /* 0x0000000107077892 */ /* 0x000fe4000f8ec0ff */
[----:B------:R-:W-:Y:S02]  /*00d0*/  UISETP.NE.U32.AND UP6, UPT, UR8, 0x1, UPT ;  /* 0x000000010800788c */ /* 0x000fe4000bfc5070 */
[----:B------:R-:W-:Y:S01]  /*00e0*/  UISETP.EQ.U32.AND UP3, UPT, UR6, 0x1, UPT ;  /* 0x000000010600788c */ /* 0x000fe2000bf62070 */
[----:B--2---:R-:W-:Y:S01]  /*00f0*/  IMAD R3, R0, UR4, R3 ;  /* 0x0000000400037c24 */ /* 0x004fe2000f8e0203 */
[----:B------:R-:W2:Y:S01]  /*0100*/  S2UR UR4, SR_CgaCtaId ;  /* 0x00000000000479c3 */ /* 0x000ea20000008800 */
[----:B------:R-:W-:Y:S02]  /*0110*/  UISETP.NE.U32.AND UP5, UPT, UR7, 0x1, UPT ;  /* 0x000000010700788c */ /* 0x000fe4000bfa5070 */
[----:B---3--:R-:W-:-:S05]  /*0120*/  IMAD R122, R3, UR5, R106 ;  /* 0x00000005037a7c24 */ /* 0x008fca000f8e026a */
[----:B------:R-:W-:-:S06]  /*0130*/  SHF.R.U32.HI R122, RZ, 0x5, R122 ;  /* 0x00000005ff7a7819 */ /* 0x000fcc000001167a */
[----:B------:R-:W3:Y:S02]  /*0140*/  SHFL.IDX PT, R122, R122, RZ, 0x1f ;  /* 0x00001fff7a7a7589 */ /* 0x000ee400000e0000 */
[C---:B---3--:R-:W-:Y:S02]  /*0150*/  R2UR UR5, R122.reuse ;  /* 0x000000007a0572ca */ /* 0x048fe400000e0000 */
[----:B------:R-:W-:-:S11]  /*0160*/  ISETP.NE.AND P0, PT, R122, 0x5, PT ;  /* 0x000000057a00780c */ /* 0x000fd60003f05270 */
[----:B------:R-:W-:Y:S02]  /*0170*/  UISETP.NE.AND UP4, UPT, UR5, URZ, UPT ;  /* 0x000000ff0500728c */ /* 0x000fe4000bf85270 */
[----:B-12---:R-:W-:Y:S09]  /*0180*/  @P0 BRA `(.L_x_0) ;  /* 0x0000000000500947 */ /* 0x006ff20003800000 */
[----:B------:R-:W1:Y:S02]  /*0190*/  LDCU.64 UR6, c[0x0][0x348] ;  /* 0x00006900ff0677ac */ /* 0x000e640008000a00 */
[----:B-1----:R-:W-:Y:S02]  /*01a0*/  UIADD3 UR16, UP2, UPT, UR6, 0x40, URZ ;  /* 0x0000004006107890 */ /* 0x002fe4000ff5e0ff */
[----:B------:R-:W-:Y:S02]  /*01b0*/  UIADD3 UR14, UP1, UPT, UR6, 0xc0, URZ ;  /* 0x000000c0060e7890 */ /* 0x000fe4000ff3e0ff */
[----:B------:R-:W-:Y:S02]  /*01c0*/  UIADD3 UR12, UP0, UPT, UR6, 0x140, URZ ;  /* 0x00000140060c7890 */ /* 0x000fe4000ff1e0ff */
[----:B------:R-:W-:Y:S02]  /*01d0*/  UIADD3.X UR17, UPT, UPT, URZ, UR7, URZ, UP2, !UPT ;  /* 0x00000007ff117290 */ /* 0x000fe400097fe4ff */
[----:B------:R-:W-:-:S02]  /*01e0*/  UIADD3 UR10, UP2, UPT, UR6, 0x1c0, URZ ;  /* 0x000001c0060a7890 */ /* 0x000fc4000ff5e0ff */
[----:B------:R-:W-:Y:S02]  /*01f0*/  UIADD3.X UR15, UPT, UPT, URZ, UR7, URZ, UP1, !UPT ;  /* 0x00000007ff0f7290 */ /* 0x000fe40008ffe4ff */
[----:B------:R-:W-:Y:S02]  /*0200*/  UIADD3 UR8, UP1, UPT, UR6, 0x240, URZ ;  /* 0x0000024006087890 */ /* 0x000fe4000ff3e0ff */
[----:B------:R-:W-:Y:S01]  /*0210*/  UIADD3.X UR13, UPT, UPT, URZ, UR7, URZ, UP0, !UPT ;  /* 0x00000007ff0d7290 */ /* 0x000fe200087fe4ff */
[----:B------:R1:W-:Y:S01]  /*0220*/  UTMACCTL.PF [UR16] ;  /* 0x00000000100079b9 */ /* 0x0003e20008040000 */
[----:B------:R-:W-:-:S03]  /*0230*/  UIADD3 UR6, UP0, UPT, UR6, 0x2c0, URZ ;  /* 0x000002c006067890 */ /* 0x000fc6000ff1e0ff */
[----:B------:R1:W-:Y:S01]  /*0240*/  UTMACCTL.PF [UR14] ;  /* 0x000000000e0079b9 */ /* 0x0003e20008040000 */
[----:B------:R-:W-:-:S03]  /*0250*/  UIADD3.X UR11, UPT, UPT, URZ, UR7, URZ, UP2, !UPT ;  /* 0x00000007ff0b7290 */ /* 0x000fc600097fe4ff */
[----:B------:R1:W-:Y:S01]  /*0260*/  UTMACCTL.PF [UR12] ;  /* 0x000000000c0079b9 */ /* 0x0003e20008040000 */
[----:B------:R-:W-:Y:S02]  /*0270*/  UIADD3.X UR9, UPT, UPT, URZ, UR7, URZ, UP1, !UPT ;  /* 0x00000007ff097290 */ /* 0x000fe40008ffe4ff */
[----:B------:R-:W-:-:S03]  /*0280*/  UIADD3.X UR7, UPT, UPT, URZ, UR7, URZ, UP0, !UPT ;  /* 0x00000007ff077290 */ /* 0x000fc600087fe4ff */
[----:B------:R1:W-:Y:S04]  /*0290*/  UTMACCTL.PF [UR10] ;  /* 0x000000000a0079b9 */ /* 0x0003e80008040000 */
[----:B------:R1:W-:Y:S02]  /*02a0*/  UTMACCTL.PF [UR8] ;  /* 0x00000000080079b9 */ /* 0x0003e40008040000 */
[----:B------:R1:W-:Y:S02]  /*02b0*/  UTMACCTL.PF [UR6] ;  /* 0x00000000060079b9 */ /* 0x0003e40008040000 */
[----:B-1----:R-:W-:Y:S01]  /*02c0*/  NOP ;  /* 0x0000000000007918 */ /* 0x002fe20000000000 */
.L_x_0:
[----:B------:R-:W-:Y:S05]  /*02d0*/  BRA.U UP4, `(.L_x_1) ;  /* 0x0000000104487547 */ /* 0x000fea000b800000 */
[----:B------:R-:W-:Y:S01]  /*02e0*/  UMOV UR6, 0x400 ;  /* 0x0000040000067882 */ /* 0x000fe20000000000 */
[----:B------:R-:W-:Y:S01]  /*02f0*/  UMOV UR5, 0x1 ;  /* 0x0000000100057882 */ /* 0x000fe20000000000 */
[----:B------:R-:W-:Y:S02]  /*0300*/  ULEA UR6, UR4, UR6, 0x18 ;  /* 0x0000000604067291 */ /* 0x000fe4000f8ec0ff */
[----:B------:R-:W-:-:S04]  /*0310*/  UIADD3 UR8, UPT, UPT, -UR5, 0x100000, URZ ;  /* 0x0010000005087890 */ /* 0x000fc8000fffe1ff */
[----:B------:R-:W-:Y:S02]  /*0320*/  USHF.L.U32 UR9, UR8, 0xb, URZ ;  /* 0x0000000b08097899 */ /* 0x000fe400080006ff */
[----:B------:R-:W-:Y:S01]  /*0330*/  USHF.L.U32 UR8, UR8, 0x1, URZ ;  /* 0x0000000108087899 */ /* 0x000fe200080006ff */
[----:B------:R-:W1:Y:S11]  /*0340*/  FENCE.VIEW.ASYNC.S ;  /* 0x00000000000073c6 */ /* 0x000e760000000000 */
[----:B-1----:R1:W2:Y:S01]  /*0350*/  SYNCS.EXCH.64 URZ, [UR6], UR8 ;  /* 0x0000000806ff75b2 */ /* 0x0022a20008000100 */
[----:B------:R1:W3:Y:S01]  /*0360*/  SYNCS.EXCH.64 URZ, [UR6+0x8], UR8 ;  /* 0x0000080806ff75b2 */ /* 0x0002e20008000100 */
[----:B------:R1:W4:Y:S01]  /*0370*/  SYNCS.EXCH.64 URZ, [UR6+0x10], UR8 ;  /* 0x0000100806ff75b2 */ /* 0x0003220008000100 */
[----:B------:R1:W1:Y:S01]  /*0380*/  SYNCS.EXCH.64 URZ, [UR6+0x18], UR8 ;  /* 0x0000180806ff75b2 */ /* 0x0002620008000100 */
[----:B------:R1:W1:Y:S01]  /*0390*/  SYNCS.EXCH.64 URZ, [UR6+0x20], UR8 ;  /* 0x0000200806ff75b2 */ /* 0x0002620008000100 */
[----:B------:R1:W1:Y:S01]  /*03a0*/  SYNCS.EXCH.64 URZ, [UR6+0x28], UR8 ;  /* 0x0000280806ff75b2 */ /* 0x0002620008000100 */
[----:B------:R1:W1:Y:S01]  /*03b0*/  SYNCS.EXCH.64 URZ, [UR6+0x30], UR8 ;  /* 0x0000300806ff75b2 */ /* 0x0002620008000100 */
[----:B------:R1:W1:Y:S01]  /*03c0*/  SYNCS.EXCH.64 URZ, [UR6+0x38], UR8 ;  /* 0x0000380806ff75b2 */ /* 0x0002620008000100 */
[----:B------:R1:W1:Y:S01]  /*03d0*/  SYNCS.EXCH.64 URZ, [UR6+0x40], UR8 ;  /* 0x0000400806ff75b2 */ /* 0x0002620008000100 */
[----:B------:R1:W1:Y:S01]  /*03e0*/  SYNCS.EXCH.64 URZ, [UR6+0x48], UR8 ;  /* 0x0000480806ff75b2 */ /* 0x0002620008000100 */
[----:B------:R-:W-:Y:S01]  /*03f0*/  NOP ;  /* 0x0000000000007918 */ /* 0x000fe20000000000 */
.L_x_1:
[----:B------:R-:W-:Y:S01]  /*0400*/  NOP ;  /* 0x0000000000007918 */ /* 0x000fe20000000000 */
[----:B------:R-:W-:Y:S05]  /*0410*/  BRA.U !UP3, `(.L_x_2) ;  /* 0x000000010b087547 */ /* 0x000fea000b800000 */
[----:B-1234-:R-:W-:Y:S01]  /*0420*/  UCGABAR_ARV ;  /* 0x00000000000079c7 */ /* 0x01efe20008000000 */
[----:B------:R-:W-:Y:S05]  /*0430*/  BRA `(.L_x_3) ;  /* 0x0000000000047947 */ /* 0x000fea0003800000 */
.L_x_2:
[----:B-1234-:R-:W-:Y:S01]  /*0440*/  NOP ;  /* 0x0000000000007918 */ /* 0x01efe20000000000 */
.L_x_3:
[----:B------:R-:W-:Y:S05]  /*0450*/  BRA.U !UP3, `(.L_x_4) ;  /* 0x000000010b0c7547 */ /* 0x000fea000b800000 */
[----:B------:R-:W-:Y:S01]  /*0460*/  UCGABAR_WAIT ;  /* 0x0000000000007dc7 */ /* 0x000fe20008000000 */
[----:B------:R-:W-:Y:S01]  /*0470*/  CCTL.IVALL ;  /* 0x00000000ff00798f */ /* 0x000fe20002000000 */
[----:B------:R-:W-:Y:S05]  /*0480*/  BRA `(.L_x_5) ;  /* 0x0000000000047947 */ /* 0x000fea0003800000 */
.L_x_4:
[----:B------:R-:W-:Y:S06]  /*0490*/  BAR.SYNC.DEFER_BLOCKING 0x0 ;  /* 0x0000000000007b1d */ /* 0x000fec0000010000 */
.L_x_5:
[----:B------:R-:W-:Y:S01]  /*04a0*/  @!UP4 UMOV UR7, 0x400 ;  /* 0x000004000007c882 */ /* 0x000fe20000000000 */
[----:B------:R-:W-:Y:S01]  /*04b0*/  UMOV UR6, 0x1 ;  /* 0x0000000100067882 */ /* 0x000fe20000000000 */
[----:B------:R-:W-:Y:S01]  /*04c0*/  UMOV UR5, 0x8 ;  /* 0x0000000800057882 */ /* 0x000fe20000000000 */
[----:B------:R-:W-:Y:S02]  /*04d0*/  @!UP4 ULEA UR7, UR4, UR7, 0x18 ;  /* 0x000000070407c291 */ /* 0x000fe4000f8ec0ff */
[----:B------:R-:W-:-:S04]  /*04e0*/  @!UP4 UIADD3 UR8, UPT, UPT, -UR6, 0x100000, URZ ;  /* 0x001000000608c890 */ /* 0x000fc8000fffe1ff */
[----:B------:R-:W-:Y:S02]  /*04f0*/  @!UP4 USHF.L.U32 UR9, UR8, 0xb, URZ ;  /* 0x0000000b0809c899 */ /* 0x000fe400080006ff */
[----:B------:R-:W-:Y:S02]  /*0500*/  @!UP4 USHF.L.U32 UR8, UR8, 0x1, URZ ;  /* 0x000000010808c899 */ /* 0x000fe400080006ff */
[----:B------:R-:W-:-:S04]  /*0510*/  @!UP4 UIADD3 UR10, UPT, UPT, -UR5, 0x100000, URZ ;  /* 0x00100000050ac890 */ /* 0x000fc8000fffe1ff */
[----:B------:R-:W-:Y:S02]  /*0520*/  @!UP4 USHF.L.U32 UR11, UR10, 0xb, URZ ;  /* 0x0000000b0a0bc899 */ /* 0x000fe400080006ff */
[----:B------:R-:W-:Y:S01]  /*0530*/  @!UP4 USHF.L.U32 UR10, UR10, 0x1, URZ ;  /* 0x000000010a0ac899 */ /* 0x000fe200080006ff */
[----:B------:R-:W1:Y:S03]  /*0540*/  FENCE.VIEW.ASYNC.S ;  /* 0x00000000000073c6 */ /* 0x000e660000000000 */
[----:B-1----:R1:W2:Y:S08]  /*0550*/  @!UP4 SYNCS.EXCH.64 URZ, [UR7+0x50], UR8 ;  /* 0x0000500807ffc5b2 */ /* 0x0022b00008000100 */
[----:B------:R1:W3:Y:S01]  /*0560*/  @!UP4 SYNCS.EXCH.64 URZ, [UR7+0x58], UR10 ;  /* 0x0000580a07ffc5b2 */ /* 0x0002e20008000100 */
[----:B------:R-:W-:Y:S01]  /*0570*/  NOP ;  /* 0x0000000000007918 */ /* 0x000fe20000000000 */
[----:B------:R-:W-:Y:S05]  /*0580*/  BRA.U !UP3, `(.L_x_6) ;  /* 0x000000010b087547 */ /* 0x000fea000b800000 */
[----:B--23--:R-:W-:Y:S01]  /*0590*/  UCGABAR_ARV ;  /* 0x00000000000079c7 */ /* 0x00cfe20008000000 */
[----:B------:R-:W-:Y:S05]  /*05a0*/  BRA `(.L_x_7) ;  /* 0x0000000000047947 */ /* 0x000fea0003800000 */
.L_x_6:
[----:B--23--:R-:W-:Y:S01]  /*05b0*/  NOP ;  /* 0x0000000000007918 */ /* 0x00cfe20000000000 */
.L_x_7:
[----:B------:R-:W-:Y:S05]  /*05c0*/  BRA.U !UP3, `(.L_x_8) ;  /* 0x000000010b0c7547 */ /* 0x000fea000b800000 */
[----:B------:R-:W-:Y:S01]  /*05d0*/  UCGABAR_WAIT ;  /* 0x0000000000007dc7 */ /* 0x000fe20008000000 */
[----:B------:R-:W-:Y:S01]  /*05e0*/  CCTL.IVALL ;  /* 0x00000000ff00798f */ /* 0x000fe20002000000 */
[----:B------:R-:W-:Y:S05]  /*05f0*/  BRA `(.L_x_9) ;  /* 0x0000000000047947 */ /* 0x000fea0003800000 */
.L_x_8:
[----:B------:R-:W-:Y:S06]  /*0600*/  BAR.SYNC.DEFER_BLOCKING 0x0 ;  /* 0x0000000000007b1d */ /* 0x000fec0000010000 */
.L_x_9:
[----:B------:R-:W-:Y:S05]  /*0610*/  BRA.U UP4, `(.L_x_10) ;  /* 0x0000000104407547 */ /* 0x000fea000b800000 */
[----:B-1----:R-:W-:Y:S01]  /*0620*/  UMOV UR7, 0x400 ;  /* 0x0000040000077882 */ /* 0x002fe20000000000 */
[----:B------:R-:W-:Y:S01]  /*0630*/  UMOV UR6, 0x20 ;  /* 0x0000002000067882 */ /* 0x000fe20000000000 */
[----:B------:R-:W-:Y:S01]  /*0640*/  UMOV UR5, 0xc0 ;  /* 0x000000c000057882 */ /* 0x000fe20000000000 */
[----:B------:R-:W-:Y:S02]  /*0650*/  ULEA UR7, UR4, UR7, 0x18 ;  /* 0x0000000704077291 */ /* 0x000fe4000f8ec0ff */
[----:B------:R-:W-:-:S04]  /*0660*/  UIADD3 UR8, UPT, UPT, -UR6, 0x100000, URZ ;  /* 0x0010000006087890 */ /* 0x000fc8000fffe1ff */
[----:B------:R-:W-:Y:S02]  /*0670*/  USHF.L.U32 UR9, UR8, 0xb, URZ ;  /* 0x0000000b08097899 */ /* 0x000fe400080006ff */
[----:B------:R-:W-:Y:S02]  /*0680*/  USHF.L.U32 UR8, UR8, 0x1, URZ ;  /* 0x0000000108087899 */ /* 0x000fe400080006ff */
[----:B------:R-:W-:-:S04]  /*0690*/  UIADD3 UR10, UPT, UPT, -UR5, 0x100000, URZ ;  /* 0x00100000050a7890 */ /* 0x000fc8000fffe1ff */
[----:B------:R-:W-:Y:S02]  /*06a0*/  USHF.L.U32 UR11, UR10, 0xb, URZ ;  /* 0x0000000b0a0b7899 */ /* 0x000fe400080006ff */
[----:B------:R-:W-:Y:S01]  /*06b0*/  USHF.L.U32 UR10, UR10, 0x1, URZ ;  /* 0x000000010a0a7899 */ /* 0x000fe200080006ff */
[----:B------:R-:W1:Y:S03]  /*06c0*/  FENCE.VIEW.ASYNC.S ;  /* 0x00000000000073c6 */ /* 0x000e660000000000 */
[----:B-1----:R2:W3:Y:S01]  /*06d0*/  SYNCS.EXCH.64 URZ, [UR7+0x60], UR8 ;  /* 0x0000600807ff75b2 */ /* 0x0024e20008000100 */
[----:B------:R2:W4:Y:S07]  /*06e0*/  SYNCS.EXCH.64 URZ, [UR7+0x68], UR8 ;  /* 0x0000680807ff75b2 */ /* 0x00052e0008000100 */
[----:B------:R2:W1:Y:S01]  /*06f0*/  SYNCS.EXCH.64 URZ, [UR7+0x70], UR10 ;  /* 0x0000700a07ff75b2 */ /* 0x0004620008000100 */
[----:B------:R2:W1:Y:S02]  /*0700*/  SYNCS.EXCH.64 URZ, [UR7+0x78], UR10 ;  /* 0x0000780a07ff75b2 */ /* 0x0004640008000100 */
[----:B--2---:R-:W-:Y:S01]  /*0710*/  NOP ;  /* 0x0000000000007918 */ /* 0x004fe20000000000 */
.L_x_10:
[----:B------:R-:W-:Y:S01]  /*0720*/  NOP ;  /* 0x0000000000007918 */ /* 0x000fe20000000000 */
[----:B-1-34-:R-:W-:Y:S06]  /*0730*/  BAR.SYNC.DEFER_BLOCKING 0x0 ;  /* 0x0000000000007b1d */ /* 0x01afec0000010000 */
[----:B------:R-:W-:Y:S05]  /*0740*/  BRA.U UP4, `(.L_x_11) ;  /* 0x0000000104287547 */ /* 0x000fea000b800000 */
[----:B------:R-:W-:Y:S01]  /*0750*/  UMOV UR6, 0x400 ;  /* 0x0000040000067882 */ /* 0x000fe20000000000 */
[----:B------:R-:W-:Y:S01]  /*0760*/  UMOV UR5, 0x20 ;  /* 0x0000002000057882 */ /* 0x000fe20000000000 */
[----:B------:R-:W-:Y:S02]  /*0770*/  ULEA UR6, UR4, UR6, 0x18 ;  /* 0x0000000604067291 */ /* 0x000fe4000f8ec0ff */
[----:B------:R-:W-:-:S04]  /*0780*/  UIADD3 UR8, UPT, UPT, -UR5, 0x100000, URZ ;  /* 0x0010000005087890 */ /* 0x000fc8000fffe1ff */
[----:B------:R-:W-:Y:S02]  /*0790*/  USHF.L.U32 UR9, UR8, 0xb, URZ ;  /* 0x0000000b08097899 */ /* 0x000fe400080006ff */
[----:B------:R-:W-:Y:S01]  /*07a0*/  USHF.L.U32 UR8, UR8, 0x1, URZ ;  /* 0x0000000108087899 */ /* 0x000fe200080006ff */
[----:B------:R-:W-:Y:S01]  /*07b0*/  ELECT P0, URZ, PT ;  /* 0x0000000000ff782f */ /* 0x000fe20003800000 */
[----:B------:R-:W1:Y:S10]  /*07c0*/  FENCE.VIEW.ASYNC.S ;  /* 0x00000000000073c6 */ /* 0x000e740000000000 */
[----:B-1----:R1:W2:Y:S01]  /*07d0*/  SYNCS.EXCH.64 URZ, [UR6+0x80], UR8 ;  /* 0x0000800806ff75b2 */ /* 0x0022a20008000100 */
[----:B------:R-:W-:Y:S01]  /*07e0*/  NOP ;  /* 0x0000000000007918 */ /* 0x000fe20000000000 */
.L_x_11:
[----:B------:R-:W-:Y:S01]  /*07f0*/  NOP ;  /* 0x0000000000007918 */ /* 0x000fe20000000000 */
[----:B------:R-:W-:Y:S05]  /*0800*/  BRA.U !UP3, `(.L_x_12) ;  /* 0x000000010b087547 */ /* 0x000fea000b800000 */
[----:B--2---:R-:W-:Y:S01]  /*0810*/  UCGABAR_ARV ;  /* 0x00000000000079c7 */ /* 0x004fe20008000000 */
[----:B------:R-:W-:Y:S05]  /*0820*/  BRA `(.L_x_13) ;  /* 0x0000000000047947 */ /* 0x000fea0003800000 */
.L_x_12:
[----:B--2---:R-:W-:Y:S01]  /*0830*/  NOP ;  /* 0x0000000000007918 */ /* 0x004fe20000000000 */
.L_x_13:
[----:B------:R-:W-:Y:S01]  /*0840*/  USHF.L.U32 UR21, UR23, 0x7, URZ ;  /* 0x0000000717157899 */ /* 0x000fe200080006ff */
[----:B------:R-:W-:Y:S05]  /*0850*/  BRA.U !UP3, `(.L_x_14) ;  /* 0x000000010b0c7547 */ /* 0x000fea000b800000 */
[----:B------:R-:W-:Y:S01]  /*0860*/  UCGABAR_WAIT ;  /* 0x0000000000007dc7 */ /* 0x000fe20008000000 */
[----:B------:R-:W-:Y:S01]  /*0870*/  CCTL.IVALL ;  /* 0x00000000ff00798f */ /* 0x000fe20002000000 */
[----:B------:R-:W-:Y:S05]  /*0880*/  BRA `(.L_x_15) ;  /* 0x0000000000047947 */ /* 0x000fea0003800000 */
.L_x_14:
[----:B------:R-:W-:Y:S06]  /*0890*/  BAR.SYNC.DEFER_BLOCKING 0x0 ;  /* 0x0000000000007b1d */ /* 0x000fec0000010000 */
.L_x_15:
[----:B------:R-:W-:Y:S01]  /*08a0*/  ISETP.NE.AND P0, PT, R122, 0x6, PT ;  /* 0x000000067a00780c */ /* 0x000fe20003f05270 */
[----:B------:R-:W2:-:S12]  /*08b0*/  LDCU.64 UR30, c[0x0][0x358] ;  /* 0x00006b00ff1e77ac */ /* 0x000e980008000a00 */
[----:B------:R-:W-:Y:S05]  /*08c0*/  @P0 BRA `(.L_x_16) ;  /* 0x0000000800b80947 */ /* 0x000fea0003800000 */
[----:B------:R-:W-:Y:S01]  /*08d0*/  LOP3.LUT R0, R106, 0x1f, RZ, 0xc0, !PT ;  /* 0x0000001f6a007812 */ /* 0x000fe200078ec0ff */
[----:B------:R-:W-:Y:S01]  /*08e0*/  IMAD.MOV.U32 R19, RZ, RZ, 0x7fffffff ;  /* 0x7fffffffff137424 */ /* 0x000fe200078e00ff */
[----:B-1----:R-:W1:Y:S01]  /*08f0*/  S2UR UR9, SR_CTAID.Z ;  /* 0x00000000000979c3 */ /* 0x002e620000002700 */
[----:B------:R-:W1:Y:S01]  /*0900*/  LDCU.64 UR6, c[0x0][0x760] ;  /* 0x0000ec00ff0677ac */ /* 0x000e620008000a00 */
[C---:B------:R-:W-:Y:S01]  /*0910*/  ISETP.GT.U32.AND P0, PT, R0.reuse, 0x7, PT ;  /* 0x000000070000780c */ /* 0x040fe20003f04070 */
[----:B------:R-:W3:Y:S01]  /*0920*/  LDCU.U8 UR8, c[0x0][0x768] ;  /* 0x0000ed00ff0877ac */ /* 0x000ee20008000000 */
[----:B------:R-:W4:Y:S01]  /*0930*/  LDCU.U8 UR10, c[0x0][0x769] ;  /* 0x0000ed20ff0a77ac */ /* 0x000f220008000000 */
[----:B------:R-:W5:Y:S10]  /*0940*/  LDCU UR14, c[0x0][0x770] ;  /* 0x0000ee00ff0e77ac */ /* 0x000f740008000800 */
[----:B------:R-:W2:Y:S02]  /*0950*/  @!P0 LDC.64 R2, c[0x0][0x748] ;  /* 0x0001d200ff028b82 */ /* 0x000ea40000000a00 */
[----:B--2---:R-:W-:-:S05]  /*0960*/  @!P0 IMAD.WIDE.U32 R2, R0, 0x4, R2 ;  /* 0x0000000400028825 */ /* 0x004fca00078e0002 */
[----:B------:R-:W2:Y:S01]  /*0970*/  @!P0 LDG.E R19, desc[UR30][R2.64] ;  /* 0x0000001e02138981 */ /* 0x000ea2000c1e1900 */
[----:B-1----:R-:W-:Y:S01]  /*0980*/  UIMAD.WIDE.U32 UR4, UR9, UR7, URZ ;  /* 0x00000007090472a5 */ /* 0x002fe2000f8e00ff */
[----:B------:R-:W-:Y:S01]  /*0990*/  HFMA2 R0, -RZ, RZ, 0, 5.9604644775390625e-08 ;  /* 0x00000001ff007431 */ /* 0x000fe200000001ff */
[----:B------:R-:W-:Y:S01]  /*09a0*/  UISETP.GT.U32.AND UP0, UPT, UR9, 0xff, UPT ;  /* 0x000000ff0900788c */ /* 0x000fe2000bf04070 */
[----:B------:R-:W-:-:S04]  /*09b0*/  IMAD.MOV.U32 R10, RZ, RZ, RZ ;  /* 0x000000ffff0a7224 */ /* 0x000fc800078e00ff */
[----:B------:R-:W-:Y:S02]  /*09c0*/  UMOV UR11, UR5 ;  /* 0x00000005000b7c82 */ /* 0x000fe40008000000 */
[----:B------:R-:W-:Y:S02]  /*09d0*/  UIADD3 UR7, UPT, UPT, -UR11, UR9, URZ ;  /* 0x000000090b077290 */ /* 0x000fe4000fffe1ff */
[----:B------:R-:W1:Y:S02]  /*09e0*/  LDCU.64 UR4, c[0x0][0x778] ;  /* 0x0000ef00ff0477ac */ /* 0x000e640008000a00 */
[----:B---3--:R-:W-:-:S04]  /*09f0*/  USHF.R.U32.HI UR7, URZ, UR8, UR7 ;  /* 0x00000008ff077299 */ /* 0x008fc80008011607 */
[----:B------:R-:W-:-:S04]  /*0a00*/  UIADD3 UR11, UPT, UPT, UR11, UR7, URZ ;  /* 0x000000070b0b7290 */ /* 0x000fc8000fffe0ff */
[----:B----4-:R-:W-:-:S03]  /*0a10*/  USHF.R.U32.HI UR11, URZ, UR10, UR11 ;  /* 0x0000000aff0b7299 */ /* 0x010fc6000801160b */
[----:B------:R-:W3:Y:S01]  /*0a20*/  LDCU.U8 UR7, c[0x0][0x780] ;  /* 0x0000f000ff0777ac */ /* 0x000ee20008000000 */
[----:B------:R-:W-:-:S04]  /*0a30*/  UIADD3 UR11, UPT, UPT, -UR11, URZ, URZ ;  /* 0x000000ff0b0b7290 */ /* 0x000fc8000fffe1ff */
[----:B------:R-:W-:-:S04]  /*0a40*/  UIMAD UR6, UR11, UR6, UR9 ;  /* 0x000000060b0672a4 */ /* 0x000fc8000f8e0209 */
[----:B-1----:R-:W-:-:S03]  /*0a50*/  UIMAD.WIDE.U32 UR12, UR6, UR5, URZ ;  /* 0x00000005060c72a5 */ /* 0x002fc6000f8e00ff */
[----:B------:R-:W1:Y:S04]  /*0a60*/  LDCU.U8 UR11, c[0x0][0x781] ;  /* 0x0000f020ff0b77ac */ /* 0x000e680008000000 */
[----:B------:R-:W-:Y:S02]  /*0a70*/  UMOV UR5, UR13 ;  /* 0x0000000d00057c82 */ /* 0x000fe40008000000 */
[----:B------:R-:W-:Y:S02]  /*0a80*/  UIADD3 UR16, UPT, UPT, UR6, -UR5, URZ ;  /* 0x8000000506107290 */ /* 0x000fe4000fffe0ff */
[----:B------:R-:W4:Y:S02]  /*0a90*/  LDCU.U8 UR13, c[0x0][0x774] ;  /* 0x0000ee80ff0d77ac */ /* 0x000f240008000000 */
[----:B---3--:R-:W-:Y:S01]  /*0aa0*/  USHF.R.U32.HI UR16, URZ, UR7, UR16 ;  /* 0x00000007ff107299 */ /* 0x008fe20008011610 */
[----:B------:R-:W3:Y:S03]  /*0ab0*/  LDCU.U8 UR12, c[0x0][0x775] ;  /* 0x0000eea0ff0c77ac */ /* 0x000ee60008000000 */
[----:B------:R-:W-:Y:S01]  /*0ac0*/  UIADD3 UR16, UPT, UPT, UR5, UR16, URZ ;  /* 0x0000001005107290 */ /* 0x000fe2000fffe0ff */
[----:B------:R-:W3:Y:S03]  /*0ad0*/  LDCU UR5, c[0x0][0x76c] ;  /* 0x0000ed80ff0577ac */ /* 0x000ee60008000800 */
[----:B-1----:R-:W-:-:S04]  /*0ae0*/  USHF.R.U32.HI UR16, URZ, UR11, UR16 ;  /* 0x0000000bff107299 */ /* 0x002fc80008011610 */
[----:B-----5:R-:W-:-:S04]  /*0af0*/  UIMAD.WIDE.U32 UR14, UR16, UR14, URZ ;  /* 0x0000000e100e72a5 */ /* 0x020fc8000f8e00ff */
[----:B------:R-:W-:-:S04]  /*0b00*/  UIADD3 UR14, UPT, UPT, UR16, -UR15, URZ ;  /* 0x8000000f100e7290 */ /* 0x000fc8000fffe0ff */
[----:B----4-:R-:W-:-:S04]  /*0b10*/  USHF.R.U32.HI UR14, URZ, UR13, UR14 ;  /* 0x0000000dff0e7299 */ /* 0x010fc8000801160e */
[----:B------:R-:W-:-:S04]  /*0b20*/  UIADD3 UR14, UPT, UPT, UR15, UR14, URZ ;  /* 0x0000000e0f0e7290 */ /* 0x000fc8000fffe0ff */
[----:B---3--:R-:W-:-:S04]  /*0b30*/  USHF.R.U32.HI UR14, URZ, UR12, UR14 ;  /* 0x0000000cff0e7299 */ /* 0x008fc8000801160e */
[----:B------:R-:W-:-:S04]  /*0b40*/  UIADD3 UR14, UPT, UPT, -UR14, URZ, URZ ;  /* 0x000000ff0e0e7290 */ /* 0x000fc8000fffe1ff */
[----:B------:R-:W-:Y:S02]  /*0b50*/  UIMAD UR5, UR14, UR5, UR16 ;  /* 0x000000050e0572a4 */ /* 0x000fe4000f8e0210 */
[----:B------:R-:W-:Y:S02]  /*0b60*/  UIADD3 UR16, UPT, UPT, -UR16, URZ, URZ ;  /* 0x000000ff10107290 */ /* 0x000fe4000fffe1ff */
[----:B------:R-:W-:Y:S02]  /*0b70*/  UIADD3 UR5, UPT, UPT, UR5, UR5, URZ ;  /* 0x0000000505057290 */ /* 0x000fe4000fffe0ff */
[----:B------:R-:W-:Y:S02]  /*0b80*/  UIMAD UR4, UR16, UR4, UR6 ;  /* 0x00000004100472a4 */ /* 0x000fe4000f8e0206 */
[----:B------:R-:W-:-:S04]  /*0b90*/  ULOP3.LUT UR5, UR5, UR23, URZ, 0xfc, !UPT ;  /* 0x0000001705057292 */ /* 0x000fc8000f8efcff */
[----:B------:R-:W-:Y:S02]  /*0ba0*/  MOV R5, UR4 ;  /* 0x0000000400057c02 */ /* 0x000fe40008000f00 */
[----:B------:R-:W-:Y:S01]  /*0bb0*/  IMAD.U32 R4, RZ, RZ, UR5 ;  /* 0x00000005ff047e24 */ /* 0x000fe2000f8e00ff */
[----:B--2---:R1:W2:Y:S01]  /*0bc0*/  SHFL.IDX PT, R2, R19, 0x7, 0x1f ;  /* 0x00e01f0013027f89 */ /* 0x0042a200000e0000 */
[----:B------:R-:W-:Y:S05]  /*0bd0*/  BRA.U UP0, `(.L_x_17) ;  /* 0x0000000500807547 */ /* 0x000fea000b800000 */
[----:B------:R-:W3:Y:S01]  /*0be0*/  LDC R7, c[0x0][0x374] ;  /* 0x0000dd00ff077b82 */ /* 0x000ee20000000800 */
[----:B--2---:R-:W-:Y:S01]  /*0bf0*/  SHF.R.S32.HI R3, RZ, 0x1f, R2 ;  /* 0x0000001fff037819 */ /* 0x004fe20000011402 */
[----:B------:R-:W-:Y:S02]  /*0c00*/  IMAD.U32 R18, RZ, RZ, UR9 ;  /* 0x00000009ff127e24 */ /* 0x000fe4000f8e00ff */
[----:B------:R-:W-:Y:S01]  /*0c10*/  IMAD.MOV.U32 R10, RZ, RZ, RZ ;  /* 0x000000ffff0a7224 */ /* 0x000fe200078e00ff */
[----:B------:R-:W-:Y:S01]  /*0c20*/  LEA.HI R16, R3, R2, RZ, 0x8 ;  /* 0x0000000203107211 */ /* 0x000fe200078f40ff */
[----:B------:R-:W-:Y:S02]  /*0c30*/  IMAD.MOV.U32 R15, RZ, RZ, RZ ;  /* 0x000000ffff0f7224 */ /* 0x000fe400078e00ff */
[----:B------:R-:W3:Y:S01]  /*0c40*/  LDC R6, c[0x0][0x370] ;  /* 0x0000dc00ff067b82 */ /* 0x000ee20000000800 */
[----:B------:R-:W-:Y:S02]  /*0c50*/  LOP3.LUT R3, R16, 0xffffff00, RZ, 0xc0, !PT ;  /* 0xffffff0010037812 */ /* 0x000fe400078ec0ff */
[----:B------:R-:W-:-:S02]  /*0c60*/  SHF.R.S32.HI R0, RZ, 0x8, R16 ;  /* 0x00000008ff007819 */ /* 0x000fc40000011410 */
[----:B------:R-:W-:Y:S02]  /*0c70*/  ISETP.NE.AND P0, PT, R2, R3, PT ;  /* 0x000000030200720c */ /* 0x000fe40003f05270 */
[----:B------:R-:W-:Y:S01]  /*0c80*/  LEA.HI.SX32 R16, R16, 0xffffffff, 0x18 ;  /* 0xffffffff10107811 */ /* 0x000fe200078fc2ff */
[----:B------:R-:W2:Y:S01]  /*0c90*/  LDC R17, c[0x0][0x378] ;  /* 0x0000de00ff117b82 */ /* 0x000ea20000000800 */
[----:B------:R-:W-:-:S07]  /*0ca0*/  ISETP.LT.AND P0, PT, R2, RZ, P0 ;  /* 0x000000ff0200720c */ /* 0x000fce0000701270 */
[----:B------:R-:W4:Y:S06]  /*0cb0*/  LDC R12, c[0x0][0x770] ;  /* 0x0001dc00ff0c7b82 */ /* 0x000f2c0000000800 */
[----:B------:R-:W-:Y:S02]  /*0cc0*/  @!P0 IMAD.MOV R16, RZ, RZ, R0 ;  /* 0x000000ffff108224 */ /* 0x000fe400078e0200 */
[----:B------:R-:W1:Y:S01]  /*0cd0*/  LDC R11, c[0x0][0x76c] ;  /* 0x0001db00ff0b7b82 */ /* 0x000e620000000800 */
[----:B---3--:R-:W-:Y:S02]  /*0ce0*/  IMAD R6, R7, R6, RZ ;  /* 0x0000000607067224 */ /* 0x008fe400078e02ff */
[----:B------:R-:W-:-:S05]  /*0cf0*/  IMAD.MOV.U32 R0, RZ, RZ, 0x1 ;  /* 0x00000001ff007424 */ /* 0x000fca00078e00ff */
[----:B------:R-:W3:Y:S01]  /*0d00*/  LDC.64 R8, c[0x0][0x760] ;  /* 0x0001d800ff087b82 */ /* 0x000ee20000000a00 */
[----:B--2---:R-:W-:Y:S02]  /*0d10*/  IMAD R17, R6, R17, RZ ;  /* 0x0000001106117224 */ /* 0x004fe400078e02ff */
[----:B------:R-:W-:-:S03]  /*0d20*/  IMAD.MOV.U32 R6, RZ, RZ, -0x1 ;  /* 0xffffffffff067424 */ /* 0x000fc600078e00ff */
[----:B------:R-:W-:Y:S02]  /*0d30*/  LEA.HI R17, R17, R17, RZ, 0x1 ;  /* 0x0000001111117211 */ /* 0x000fe400078f08ff */
[----:B------:R-:W2:Y:S02]  /*0d40*/  LDC.64 R2, c[0x0][0x778] ;  /* 0x0001de00ff027b82 */ /* 0x000ea40000000a00 */
[----:B----4-:R-:W-:-:S07]  /*0d50*/  SHF.R.S32.HI R17, RZ, 0x1, R17 ;  /* 0x00000001ff117819 */ /* 0x010fce0000011411 */
.L_x_22:
[----:B------:R-:W-:-:S04]  /*0d60*/  LEA.HI R13, R4, R4, RZ, 0x1 ;  /* 0x00000004040d7211 */ /* 0x000fc800078f08ff */
[----:B------:R-:W-:Y:S02]  /*0d70*/  LOP3.LUT R7, R13, 0xfffffffe, RZ, 0xc0, !PT ;  /* 0xfffffffe0d077812 */ /* 0x000fe400078ec0ff */
[----:B------:R-:W-:Y:S02]  /*0d80*/  SHF.R.S32.HI R13, RZ, 0x1, R13 ;  /* 0x00000001ff0d7819 */ /* 0x000fe4000001140d */
[----:B------:R-:W-:-:S03]  /*0d90*/  ISETP.NE.AND P0, PT, R4, R7, PT ;  /* 0x000000070400720c */ /* 0x000fc60003f05270 */
[----:B------:R-:W-:Y:S01]  /*0da0*/  VIADD R7, R13, 0xffffffff ;  /* 0xffffffff0d077836 */ /* 0x000fe20000000000 */
[----:B------:R-:W-:-:S13]  /*0db0*/  ISETP.LT.AND P0, PT, R4, RZ, P0 ;  /* 0x000000ff0400720c */ /* 0x000fda0000701270 */
[----:B------:R-:W-:-:S05]  /*0dc0*/  @!P0 IMAD.MOV R7, RZ, RZ, R13 ;  /* 0x000000ffff078224 */ /* 0x000fca00078e020d */
[----:B------:R-:W-:-:S13]  /*0dd0*/  ISETP.GE.AND P0, PT, R7, R16, PT ;  /* 0x000000100700720c */ /* 0x000fda0003f06270 */
[----:B------:R-:W-:Y:S05]  /*0de0*/  @P0 BRA `(.L_x_18) ;  /* 0x0000000000940947 */ /* 0x000fea0003800000 */
[----:B------:R-:W-:-:S04]  /*0df0*/  SHF.L.U32 R14, R7, 0x8, RZ ;  /* 0x00000008070e7819 */ /* 0x000fc800000006ff */
[----:B------:R-:W-:-:S13]  /*0e00*/  ISETP.GE.AND P0, PT, R14, R15, PT ;  /* 0x0000000f0e00720c */ /* 0x000fda0003f06270 */
[----:B------:R-:W-:Y:S05]  /*0e10*/  @!P0 BRA `(.L_x_19) ;  /* 0x0000000000388947 */ /* 0x000fea0003800000 */
[----:B------:R-:W-:Y:S01]  /*0e20*/  VIADD R7, R6, 0x1 ;  /* 0x0000000106077836 */ /* 0x000fe20000000000 */
[----:B------:R-:W-:-:S04]  /*0e30*/  MOV R6, 0xffffffff ;  /* 0xffffffff00067802 */ /* 0x000fc80000000f00 */
[----:B------:R-:W-:-:S13]  /*0e40*/  ISETP.GT.U32.AND P0, PT, R7, 0x1f, PT ;  /* 0x0000001f0700780c */ /* 0x000fda0003f04070 */
[----:B------:R-:W-:Y:S05]  /*0e50*/  @P0 BRA `(.L_x_20) ;  /* 0x0000000000240947 */ /* 0x000fea0003800000 */
[----:B------:R-:W-:Y:S01]  /*0e60*/  ISETP.GT.AND P0, PT, R19, R14, PT ;  /* 0x0000000e1300720c */ /* 0x000fe20003f04270 */
[----:B------:R-:W-:-:S05]  /*0e70*/  IMAD.MOV.U32 R6, RZ, RZ, -0x1 ;  /* 0xffffffffff067424 */ /* 0x000fca00078e00ff */
[----:B------:R-:W-:-:S07]  /*0e80*/  SHF.L.U32 R7, R6, R7, RZ ;  /* 0x0000000706077219 */ /* 0x000fce00000006ff */
[----:B------:R-:W-:-:S04]  /*0e90*/  VOTE.ANY R6, PT, P0 ;  /* 0x0000000000067806 */ /* 0x000fc800000e0100 */
[----:B------:R-:W-:-:S05]  /*0ea0*/  LOP3.LUT P0, R7, R6, RZ, R7, 0xa0, !PT ;  /* 0x000000ff06077212 */ /* 0x000fca000780a007 */
[----:B------:R-:W-:-:S05]  /*0eb0*/  VIADD R6, R7, 0xffffffff ;  /* 0xffffffff07067836 */ /* 0x000fca0000000000 */
[----:B------:R-:W-:-:S04]  /*0ec0*/  LOP3.LUT R7, R7, R6, RZ, 0xc, !PT ;  /* 0x0000000607077212 */ /* 0x000fc800078e0cff */
[----:B------:R-:W4:Y:S02]  /*0ed0*/  POPC R6, R7 ;  /* 0x0000000700067309 */ /* 0x000f240000000000 */
[----:B----4-:R-:W-:-:S07]  /*0ee0*/  SEL R6, R6, 0xffffffff, P0 ;  /* 0xffffffff06067807 */ /* 0x010fce0000000000 */
.L_x_20:
[----:B------:R4:W3:Y:S02]  /*0ef0*/  SHFL.IDX PT, R15, R19, R6, 0x1f ;  /* 0x00001f06130f7589 */ /* 0x0008e400000e0000 */
.L_x_19:
[----:B------:R-:W5:Y:S01]  /*0f00*/  S2R R13, SR_CgaCtaId ;  /* 0x00000000000d7919 */ /* 0x000f620000008800 */
[----:B------:R-:W-:Y:S01]  /*0f10*/  MOV R14, 0x400 ;  /* 0x00000400000e7802 */ /* 0x000fe20000000f00 */
[----:B------:R-:W-:-:S03]  /*0f20*/  IMAD.U32 R21, R0, -0x80000000, RZ ;  /* 0x8000000000157824 */ /* 0x000fc600078e00ff */
[----:B-----5:R-:W-:-:S05]  /*0f30*/  LEA R13, R13, R14, 0x18 ;  /* 0x0000000e0d0d7211 */ /* 0x020fca00078ec0ff */
[----:B------:R-:W-:-:S04]  /*0f40*/  IMAD R14, R10, 0x8, R13 ;  /* 0x000000080a0e7824 */ /* 0x000fc800078e020d */
[----:B------:R-:W5:Y:S02]  /*0f50*/  SYNCS.PHASECHK.TRANS64.TRYWAIT P0, [R14+URZ+0x70], R21 ;  /* 0x000070150e0075a7 */ /* 0x000f6400080011ff */
[----:B-----5:R-:W-:Y:S05]  /*0f60*/  @!P0 BRA `(.L_x_21) ;  /* 0x0000004400a08947 */ /* 0x020fea0003800000 */
.L_x_88:
[----:B------:R-:W-:Y:S01]  /*0f70*/  ELECT P0, URZ, PT ;  /* 0x0000000000ff782f */ /* 0x000fe20003800000 */
[----:B------:R-:W-:-:S12]  /*0f80*/  IMAD.MOV.U32 R7, RZ, RZ, 0x1 ;  /* 0x00000001ff077424 */ /* 0x000fd800078e00ff */
[C---:B------:R-:W-:Y:S02]  /*0f90*/  @P0 IMAD R13, R10.reuse, 0x10, R13 ;  /* 0x000000100a0d0824 */ /* 0x040fe400078e020d */
[----:B------:R-:W-:-:S03]  /*0fa0*/  VIADD R10, R10, 0x1 ;  /* 0x000000010a0a7836 */ /* 0x000fc60000000000 */
[----:B------:R4:W-:Y:S02]  /*0fb0*/  @P0 STS.128 [R13+0x30810], R4 ;  /* 0x030810040d000388 */ /* 0x0009e40000000c00 */
[----:B------:R-:W-:Y:S01]  /*0fc0*/  ISETP.NE.AND P0, PT, R10, 0x2, PT ;  /* 0x000000020a00780c */ /* 0x000fe20003f05270 */
[----:B------:R5:W-:Y:S06]  /*0fd0*/  MEMBAR.ALL.CTA ;  /* 0x0000000000007992 */ /* 0x000bec0000008000 */
[----:B-----5:R-:W5:Y:S01]  /*0fe0*/  FENCE.VIEW.ASYNC.S ;  /* 0x00000000000073c6 */ /* 0x020f620000000000 */
[----:B----4-:R-:W-:-:S02]  /*0ff0*/  SEL R21, RZ, 0x1, P0 ;  /* 0x00000001ff157807 */ /* 0x010fc40000000000 */
[----:B------:R-:W-:Y:S02]  /*1000*/  SEL R10, R10, RZ, P0 ;  /* 0x000000ff0a0a7207 */ /* 0x000fe40000000000 */
[----:B------:R-:W-:Y:S01]  /*1010*/  LOP3.LUT R0, R0, R21, RZ, 0x3c, !PT ;  /* 0x0000001500007212 */ /* 0x000fe200078e3cff */
[----:B-----5:R-:W-:Y:S06]  /*1020*/  BAR.SYNC.DEFER_BLOCKING 0x4, 0x20 ;  /* 0x0100800000007b1d */ /* 0x020fec0000010000 */
[----:B------:R4:W-:Y:S02]  /*1030*/  SYNCS.ARRIVE.TRANS64.ART0 RZ, [R14+URZ+0x60], R7 ;  /* 0x000060070eff79a7 */ /* 0x0009e400085000ff */
.L_x_18:
[----:B------:R-:W-:-:S04]  /*1040*/  IMAD.IADD R18, R17, 0x1, R18 ;  /* 0x0000000111127824 */ /* 0x000fc800078e0212 */
[C---:B---3--:R-:W-:Y:S01]  /*1050*/  IMAD.HI.U32 R5, R18.reuse, R9, RZ ;  /* 0x0000000912057227 */ /* 0x048fe200078e00ff */
[----:B------:R-:W-:-:S04]  /*1060*/  ISETP.GE.AND P0, PT, R18, 0x100, PT ;  /* 0x000001001200780c */ /* 0x000fc80003f06270 */
[----:B------:R-:W-:-:S04]  /*1070*/  IADD3 R4, PT, PT, R18, -R5, RZ ;  /* 0x8000000512047210 */ /* 0x000fc80007ffe0ff */
[----:B------:R-:W-:-:S05]  /*1080*/  SHF.R.U32.HI R4, RZ, UR8, R4 ;  /* 0x00000008ff047c19 */ /* 0x000fca0008011604 */
[----:B------:R-:W-:-:S05]  /*1090*/  IMAD.IADD R5, R5, 0x1, R4 ;  /* 0x0000000105057824 */ /* 0x000fca00078e0204 */
[----:B------:R-:W-:-:S04]  /*10a0*/  SHF.R.U32.HI R5, RZ, UR10, R5 ;  /* 0x0000000aff057c19 */ /* 0x000fc80008011605 */
[----:B------:R-:W-:-:S05]  /*10b0*/  IADD3 R5, PT, PT, -R5, RZ, RZ ;  /* 0x000000ff05057210 */ /* 0x000fca0007ffe1ff */
[----:B----4-:R-:W-:-:S04]  /*10c0*/  IMAD R14, R8, R5, R18 ;  /* 0x00000005080e7224 */ /* 0x010fc800078e0212 */
[----:B--2---:R-:W-:-:S04]  /*10d0*/  IMAD.HI.U32 R5, R14, R3, RZ ;  /* 0x000000030e057227 */ /* 0x004fc800078e00ff */
[----:B------:R-:W-:-:S05]  /*10e0*/  IMAD.IADD R4, R14, 0x1, -R5 ;  /* 0x000000010e047824 */ /* 0x000fca00078e0a05 */
[----:B------:R-:W-:-:S04]  /*10f0*/  SHF.R.U32.HI R4, RZ, UR7, R4 ;  /* 0x00000007ff047c19 */ /* 0x000fc80008011604 */
[----:B------:R-:W-:-:S04]  /*1100*/  IADD3 R5, PT, PT, R5, R4, RZ ;  /* 0x0000000405057210 */ /* 0x000fc80007ffe0ff */
[----:B------:R-:W-:-:S05]  /*1110*/  SHF.R.U32.HI R5, RZ, UR11, R5 ;  /* 0x0000000bff057c19 */ /* 0x000fca0008011605 */
[----:B------:R-:W-:-:S04]  /*1120*/  IMAD.HI.U32 R7, R5, R12, RZ ;  /* 0x0000000c05077227 */ /* 0x000fc800078e00ff */
[----:B------:R-:W-:-:S05]  /*1130*/  IMAD.IADD R4, R5, 0x1, -R7 ;  /* 0x0000000105047824 */ /* 0x000fca00078e0a07 */
[----:B------:R-:W-:-:S04]  /*1140*/  SHF.R.U32.HI R4, RZ, UR13, R4 ;  /* 0x0000000dff047c19 */ /* 0x000fc80008011604 */
[----:B------:R-:W-:-:S04]  /*1150*/  IADD3 R4, PT, PT, R7, R4, RZ ;  /* 0x0000000407047210 */ /* 0x000fc80007ffe0ff */
[----:B------:R-:W-:-:S05]  /*1160*/  SHF.R.U32.HI R4, RZ, UR12, R4 ;  /* 0x0000000cff047c19 */ /* 0x000fca0008011604 */
[----:B------:R-:W-:-:S04]  /*1170*/  IMAD.MOV R4, RZ, RZ, -R4 ;  /* 0x000000ffff047224 */ /* 0x000fc800078e0a04 */
[----:B-1----:R-:W-:Y:S01]  /*1180*/  IMAD R4, R11, R4, R5 ;  /* 0x000000040b047224 */ /* 0x002fe200078e0205 */
[----:B------:R-:W-:-:S03]  /*1190*/  IADD3 R5, PT, PT, -R5, RZ, RZ ;  /* 0x000000ff05057210 */ /* 0x000fc60007ffe1ff */
[----:B------:R-:W-:Y:S02]  /*11a0*/  IMAD.IADD R4, R4, 0x1, R4 ;  /* 0x0000000104047824 */ /* 0x000fe400078e0204 */
[----:B------:R-:W-:-:S03]  /*11b0*/  IMAD R5, R2, R5, R14 ;  /* 0x0000000502057224 */ /* 0x000fc600078e020e */
[----:B------:R-:W-:Y:S01]  /*11c0*/  LOP3.LUT R4, R4, UR23, RZ, 0xfc, !PT ;  /* 0x0000001704047c12 */ /* 0x000fe2000f8efcff */
[----:B------:R-:W-:Y:S06]  /*11d0*/  @!P0 BRA `(.L_x_22) ;  /* 0xfffffff800e08947 */ /* 0x000fec000383ffff */
.L_x_17:
[----:B------:R-:W3:Y:S01]  /*11e0*/  S2UR UR4, SR_CgaCtaId ;  /* 0x00000000000479c3 */ /* 0x000ee20000008800 */
[----:B------:R-:W-:Y:S01]  /*11f0*/  UMOV UR5, 0x400 ;  /* 0x0000040000057882 */ /* 0x000fe20000000000 */
[----:B------:R-:W-:Y:S01]  /*1200*/  IMAD.U32 R6, R0, -0x80000000, RZ ;  /* 0x8000000000067824 */ /* 0x000fe200078e00ff */
[C---:B------:R-:W-:Y:S01]  /*1210*/  ISETP.NE.AND P0, PT, R10.reuse, 0x1, PT ;  /* 0x000000010a00780c */ /* 0x040fe20003f05270 */
[----:B------:R-:W-:-:S05]  /*1220*/  VIADD R3, R10, 0x2 ;  /* 0x000000020a037836 */ /* 0x000fca0000000000 */
[----:B------:R-:W-:Y:S01]  /*1230*/  SEL R3, R3, 0x1, P0 ;  /* 0x0000000103037807 */ /* 0x000fe20000000000 */
[----:B---3--:R-:W-:-:S06]  /*1240*/  ULEA UR5, UR4, UR5, 0x18 ;  /* 0x0000000504057291 */ /* 0x008fcc000f8ec0ff */
[----:B--2---:R-:W-:-:S04]  /*1250*/  LEA R2, R10, UR5, 0x3 ;  /* 0x000000050a027c11 */ /* 0x004fc8000f8e18ff */
[----:B------:R-:W2:Y:S02]  /*1260*/  SYNCS.PHASECHK.TRANS64.TRYWAIT P1, [R2+URZ+0x70], R6 ;  /* 0x00007006020075a7 */ /* 0x000ea400080211ff */
[----:B--2---:R-:W-:Y:S05]  /*1270*/  @!P1 BRA `(.L_x_23) ;  /* 0x0000004000f49947 */ /* 0x004fea0003800000 */
.L_x_90:
[----:B------:R-:W-:Y:S02]  /*1280*/  ELECT P2, URZ, PT ;  /* 0x0000000000ff782f */ /* 0x000fe40003840000 */
[C---:B------:R-:W-:Y:S01]  /*1290*/  ISETP.NE.AND P0, PT, R3.reuse, 0x2, PT ;  /* 0x000000020300780c */ /* 0x040fe20003f05270 */
[----:B--2---:R-:W-:Y:S02]  /*12a0*/  IMAD.MOV.U32 R7, RZ, RZ, RZ ;  /* 0x000000ffff077224 */ /* 0x004fe400078e00ff */
[----:B------:R-:W-:Y:S01]  /*12b0*/  IMAD.MOV.U32 R11, RZ, RZ, 0x1 ;  /* 0x00000001ff0b7424 */ /* 0x000fe200078e00ff */
[----:B------:R-:W-:Y:S02]  /*12c0*/  ISETP.EQ.XOR P1, PT, R10, 0x1, !P0 ;  /* 0x000000010a00780c */ /* 0x000fe40004722a70 */
[----:B------:R-:W-:Y:S02]  /*12d0*/  SEL R3, R3, RZ, P0 ;  /* 0x000000ff03037207 */ /* 0x000fe40000000000 */
[----:B------:R-:W-:-:S02]  /*12e0*/  SEL R9, RZ, 0x1, !P1 ;  /* 0x00000001ff097807 */ /* 0x000fc40004800000 */
[----:B------:R-:W-:Y:S02]  /*12f0*/  LEA R3, R3, UR5, 0x3 ;  /* 0x0000000503037c11 */ /* 0x000fe4000f8e18ff */
[----:B------:R-:W-:Y:S01]  /*1300*/  @P2 LEA R10, R10, UR5, 0x4 ;  /* 0x000000050a0a2c11 */ /* 0x000fe2000f8e20ff */
[----:B------:R-:W-:Y:S01]  /*1310*/  @P2 IMAD.MOV.U32 R6, RZ, RZ, -0x1 ;  /* 0xffffffffff062424 */ /* 0x000fe200078e00ff */
[----:B------:R-:W-:-:S04]  /*1320*/  LOP3.LUT R9, R0, R9, RZ, 0x3c, !PT ;  /* 0x0000000900097212 */ /* 0x000fc800078e3cff */
[----:B------:R3:W-:Y:S01]  /*1330*/  @P2 STS.128 [R10+0x30810], R4 ;  /* 0x030810040a002388 */ /* 0x0007e20000000c00 */
[----:B------:R-:W-:Y:S01]  /*1340*/  IMAD.U32 R8, R9, -0x80000000, RZ ;  /* 0x8000000009087824 */ /* 0x000fe200078e00ff */
[----:B------:R2:W-:Y:S06]  /*1350*/  MEMBAR.ALL.CTA ;  /* 0x0000000000007992 */ /* 0x0005ec0000008000 */
[----:B--2---:R-:W2:Y:S02]  /*1360*/  FENCE.VIEW.ASYNC.S ;  /* 0x00000000000073c6 */ /* 0x004ea40000000000 */
[----:B--2---:R-:W-:Y:S06]  /*1370*/  BAR.SYNC.DEFER_BLOCKING 0x4, 0x20 ;  /* 0x0100800000007b1d */ /* 0x004fec0000010000 */
[----:B------:R3:W-:Y:S01]  /*1380*/  SYNCS.ARRIVE.TRANS64.ART0 RZ, [R2+URZ+0x60], R11 ;  /* 0x0000600b02ff79a7 */ /* 0x0007e200085000ff */
[----:B------:R-:W2:Y:S02]  /*1390*/  SYNCS.PHASECHK.TRANS64.TRYWAIT P0, [R3+URZ+0x70], R8 ;  /* 0x00007008030075a7 */ /* 0x000ea400080011ff */
[----:B--23--:R-:W-:Y:S05]  /*13a0*/  @!P0 BRA `(.L_x_24) ;  /* 0x0000004000c08947 */ /* 0x00cfea0003800000 */
.L_x_16:
[----:B------:R-:W-:Y:S01]  /*13b0*/  ISETP.NE.AND P0, PT, R122, 0x5, PT ;  /* 0x000000057a00780c */ /* 0x000fe20003f05270 */
[----:B------:R-:W-:-:S04]  /*13c0*/  ULEA.HI UR14, UR4, UR4, URZ, 0x1 ;  /* 0x00000004040e7291 */ /* 0x000fc8000f8f08ff */
[----:B------:R-:W-:-:S04]  /*13d0*/  ULOP3.LUT UR22, UR14, 0xfffffffe, URZ, 0xc0, !UPT ;  /* 0xfffffffe0e167892 */ /* 0x000fc8000f8ec0ff */
[----:B------:R-:W-:-:S04]  /*13e0*/  UIADD3 UR15, UPT, UPT, -UR22, UR4, URZ ;  /* 0x00000004160f7290 */ /* 0x000fc8000fffe1ff */
[----:B------:R-:W-:Y:S08]  /*13f0*/  @P0 BRA `(.L_x_25) ;  /* 0x00000008003c0947 */ /* 0x000ff00003800000 */
[----:B------:R-:W-:Y:S02]  /*1400*/  UMOV UR34, 0x400 ;  /* 0x0000040000227882 */ /* 0x000fe40000000000 */
[----:B------:R-:W-:-:S09]  /*1410*/  ULEA UR34, UR4, UR34, 0x18 ;  /* 0x0000002204227291 */ /* 0x000fd2000f8ec0ff */
[----:B------:R-:W3:Y:S02]  /*1420*/  SYNCS.PHASECHK.TRANS64.TRYWAIT P0, [UR34+0x60], RZ ;  /* 0x000060ffff0075a7 */ /* 0x000ee40008001122 */
[----:B---3--:R-:W-:Y:S05]  /*1430*/  @!P0 BRA `(.L_x_26) ;  /* 0x0000004000b48947 */ /* 0x008fea0003800000 */
.L_x_93:
[----:B------:R-:W4:Y:S01]  /*1440*/  LDS.128 R4, [UR34+0x30810] ;  /* 0x03081022ff047984 */ /* 0x000f220008000c00 */
[----:B---3--:R-:W-:Y:S01]  /*1450*/  HFMA2 R0, -RZ, RZ, 0, 5.9604644775390625e-08 ;  /* 0x00000001ff007431 */ /* 0x008fe200000001ff */
[----:B------:R-:W-:Y:S01]  /*1460*/  UMOV UR37, 0x1 ;  /* 0x0000000100257882 */ /* 0x000fe20000000000 */
[----:B------:R-:W-:Y:S01]  /*1470*/  UMOV UR36, URZ ;  /* 0x000000ff00247c82 */ /* 0x000fe20008000000 */
[----:B------:R3:W-:Y:S06]  /*1480*/  MEMBAR.ALL.CTA ;  /* 0x0000000000007992 */ /* 0x0007ec0000008000 */
[----:B---3--:R-:W3:Y:S02]  /*1490*/  FENCE.VIEW.ASYNC.S ;  /* 0x00000000000073c6 */ /* 0x008ee40000000000 */
[----:B---3--:R3:W-:Y:S01]  /*14a0*/  SYNCS.ARRIVE.TRANS64.ART0 RZ, [UR34+0x70], R0 ;  /* 0x00007000ffff79a7 */ /* 0x0087e20008500022 */
[----:B----4-:R-:W-:-:S13]  /*14b0*/  ISETP.NE.AND P0, PT, R7, 0x1, PT ;  /* 0x000000010700780c */ /* 0x010fda0003f05270 */
[----:B---3--:R-:W-:Y:S05]  /*14c0*/  @P0 BRA `(.L_x_27) ;  /* 0x0000000400a00947 */ /* 0x008fea0003800000 */
[----:B------:R-:W-:Y:S01]  /*14d0*/  R2UR UR5, R4 ;  /* 0x00000000040572ca */ /* 0x000fe200000e0000 */
[----:B------:R-:W-:Y:S01]  /*14e0*/  IMAD.MOV.U32 R8, RZ, RZ, 0x1 ;  /* 0x00000001ff087424 */ /* 0x000fe200078e00ff */
[----:B------:R-:W-:Y:S01]  /*14f0*/  R2UR UR12, R5 ;  /* 0x00000000050c72ca */ /* 0x000fe200000e0000 */
[----:B------:R-:W-:Y:S01]  /*1500*/  IMAD.MOV.U32 R2, RZ, RZ, RZ ;  /* 0x000000ffff027224 */ /* 0x000fe200078e00ff */
[----:B------:R-:W-:Y:S01]  /*1510*/  R2UR UR28, R6 ;  /* 0x00000000061c72ca */ /* 0x000fe200000e0000 */
[----:B------:R-:W3:Y:S01]  /*1520*/  LDCU.64 UR46, c[0x0][0x348] ;  /* 0x00006900ff2e77ac */ /* 0x000ee20008000a00 */
[----:B------:R-:W-:Y:S01]  /*1530*/  UMOV UR37, 0x1 ;  /* 0x0000000100257882 */ /* 0x000fe20000000000 */
[----:B------:R-:W-:-:S12]  /*1540*/  UMOV UR36, URZ ;  /* 0x000000ff00247c82 */ /* 0x000fd80008000000 */
.L_x_33:
[----:B------:R-:W-:Y:S02]  /*1550*/  USHF.L.U32 UR4, UR37, 0x1f, URZ ;  /* 0x0000001f25047899 */ /* 0x000fe400080006ff */
[----:B-1----:R-:W-:Y:S02]  /*1560*/  ULEA UR6, UR36, UR34, 0x3 ;  /* 0x0000002224067291 */ /* 0x002fe4000f8e18ff */
[----:B---3--:R-:W-:Y:S02]  /*1570*/  UIADD3 UR42, UP2, UPT, UR46, 0xc0, URZ ;  /* 0x000000c02e2a7890 */ /* 0x008fe4000ff5e0ff */
[----:B------:R-:W-:Y:S01]  /*1580*/  MOV R0, UR4 ;  /* 0x0000000400007c02 */ /* 0x000fe20008000f00 */
[----:B------:R-:W-:Y:S02]  /*1590*/  ULEA.HI UR4, UR5, UR5, URZ, 0x1 ;  /* 0x0000000505047291 */ /* 0x000fe4000f8f08ff */
[----:B------:R-:W-:Y:S02]  /*15a0*/  UIADD3 UR44, UP3, UPT, UR46, 0x40, URZ ;  /* 0x000000402e2c7890 */ /* 0x000fe4000ff7e0ff */
[----:B------:R1:W3:Y:S01]  /*15b0*/  SYNCS.PHASECHK.TRANS64.TRYWAIT P1, [UR6+0x28], R0 ;  /* 0x00002800ff0075a7 */ /* 0x0002e20008021106 */
[----:B------:R-:W-:-:S02]  /*15c0*/  ULOP3.LUT UR6, UR4, 0xfffffffe, URZ, 0xc0, !UPT ;  /* 0xfffffffe04067892 */ /* 0x000fc4000f8ec0ff */
[----:B------:R-:W-:Y:S02]  /*15d0*/  USHF.R.S32.HI UR4, URZ, 0x1, UR4 ;  /* 0x00000001ff047899 */ /* 0x000fe40008011404 */
[----:B------:R-:W-:Y:S02]  /*15e0*/  UISETP.NE.AND UP4, UPT, UR5, UR6, UPT ;  /* 0x000000060500728c */ /* 0x000fe4000bf85270 */
[----:B------:R-:W-:Y:S02]  /*15f0*/  UIADD3 UR7, UPT, UPT, UR4, -0x1, URZ ;  /* 0xffffffff04077890 */ /* 0x000fe4000fffe0ff */
[----:B------:R-:W-:Y:S02]  /*1600*/  UISETP.LT.AND UP4, UPT, UR5, URZ, UP4 ;  /* 0x000000ff0500728c */ /* 0x000fe4000a781270 */
[----:B------:R-:W-:Y:S02]  /*1610*/  UIADD3 UR40, UP1, UPT, UR46, 0x140, URZ ;  /* 0x000001402e287890 */ /* 0x000fe4000ff3e0ff */
[----:B------:R-:W-:-:S02]  /*1620*/  UIADD3 UR38, UP0, UPT, UR46, 0x1c0, URZ ;  /* 0x000001c02e267890 */ /* 0x000fc4000ff1e0ff */
[----:B------:R-:W-:Y:S02]  /*1630*/  ULEA UR27, UR12, UR21, 0x8 ;  /* 0x000000150c1b7291 */ /* 0x000fe4000f8e40ff */
[----:B------:R-:W-:Y:S02]  /*1640*/  UIADD3.X UR43, UPT, UPT, URZ, UR47, URZ, UP2, !UPT ;  /* 0x0000002fff2b7290 */ /* 0x000fe400097fe4ff */
[----:B------:R-:W-:Y:S02]  /*1650*/  UIADD3 UR12, UPT, UPT, UR15, UR12, UR12 ;  /* 0x0000000c0f0c7290 */ /* 0x000fe4000fffe00c */
[----:B------:R-:W-:Y:S02]  /*1660*/  @!UP4 UIADD3 UR7, UPT, UPT, UR4, URZ, URZ ;  /* 0x000000ff0407c290 */ /* 0x000fe4000fffe0ff */
[----:B------:R-:W-:Y:S02]  /*1670*/  UIADD3.X UR45, UPT, UPT, URZ, UR47, URZ, UP3, !UPT ;  /* 0x0000002fff2d7290 */ /* 0x000fe40009ffe4ff */
[----:B------:R-:W-:-:S02]  /*1680*/  UIADD3 UR20, UPT, UPT, UR7, UR7, URZ ;  /* 0x0000000707147290 */ /* 0x000fc4000fffe0ff */
[----:B------:R-:W-:Y:S02]  /*1690*/  UIADD3.X UR41, UPT, UPT, URZ, UR47, URZ, UP1, !UPT ;  /* 0x0000002fff297290 */ /* 0x000fe40008ffe4ff */
[----:B------:R-:W-:Y:S02]  /*16a0*/  UIADD3.X UR39, UPT, UPT, URZ, UR47, URZ, UP0, !UPT ;  /* 0x0000002fff277290 */ /* 0x000fe400087fe4ff */
[----:B------:R-:W-:Y:S02]  /*16b0*/  ULEA UR7, UR7, UR21, 0x8 ;  /* 0x0000001507077291 */ /* 0x000fe4000f8e40ff */
[----:B------:R-:W-:Y:S02]  /*16c0*/  ULOP3.LUT UR20, UR20, UR23, URZ, 0xfc, !UPT ;  /* 0x0000001714147292 */ /* 0x000fe4000f8efcff */
[----:B------:R-:W-:Y:S01]  /*16d0*/  UISETP.NE.AND UP2, UPT, UR23, URZ, UPT ;  /* 0x000000ff1700728c */ /* 0x000fe2000bf45270 */
[----:B------:R-:W-:Y:S01]  /*16e0*/  UMOV UR35, URZ ;  /* 0x000000ff00237c82 */ /* 0x000fe20008000000 */
[----:B------:R-:W-:Y:S01]  /*16f0*/  UMOV UR18, URZ ;  /* 0x000000ff00127c82 */ /* 0x000fe20008000000 */
[----:B-1----:R-:W-:-:S08]  /*1700*/  UMOV UR10, URZ ;  /* 0x000000ff000a7c82 */ /* 0x002fd00008000000 */
.L_x_31:
[----:B----4-:R-:W-:Y:S02]  /*1710*/  USHF.L.U32 UR6, UR35, 0x8, URZ ;  /* 0x0000000823067899 */ /* 0x010fe400080006ff */
[----:B------:R-:W-:Y:S02]  /*1720*/  UIADD3 UR19, UPT, UPT, UR35, UR35, URZ ;  /* 0x0000002323137290 */ /* 0x000fe4000fffe0ff */
[----:B------:R-:W-:Y:S01]  /*1730*/  ULEA UR5, UR36, UR34, 0x3 ;  /* 0x0000002224057291 */ /* 0x000fe2000f8e18ff */
[----:B-1-3--:R-:W-:Y:S11]  /*1740*/  @P1 BRA `(.L_x_28) ;  /* 0x0000000000101947 */ /* 0x00aff60003800000 */
[----:B------:R-:W-:-:S06]  /*1750*/  USHF.L.U32 UR4, UR37, 0x1f, URZ ;  /* 0x0000001f25047899 */ /* 0x000fcc00080006ff */
[----:B------:R-:W-:-:S04]  /*1760*/  MOV R0, UR4 ;  /* 0x0000000400007c02 */ /* 0x000fc80008000f00 */
[----:B------:R-:W1:Y:S02]  /*1770*/  SYNCS.PHASECHK.TRANS64.TRYWAIT P0, [UR5+0x28], R0 ;  /* 0x00002800ff0075a7 */ /* 0x000e640008001105 */
[----:B-1----:R-:W-:Y:S05]  /*1780*/  @!P0 BRA `(.L_x_29) ;  /* 0x0000003c00f88947 */ /* 0x002fea0003800000 */
.L_x_28:
[----:B------:R-:W-:Y:S05]  /*1790*/  BRA.U UP2, `(.L_x_30) ;  /* 0x00000001020c7547 */ /* 0x000fea000b800000 */
[----:B------:R-:W-:-:S13]  /*17a0*/  ELECT P0, URZ, PT ;  /* 0x0000000000ff782f */ /* 0x000fda0003800000 */
[----:B-1----:R-:W-:-:S04]  /*17b0*/  @P0 MOV R0, 0x11800 ;  /* 0x0001180000000802 */ /* 0x002fc80000000f00 */
[----:B------:R3:W-:Y:S03]  /*17c0*/  @P0 SYNCS.ARRIVE.TRANS64 RZ, [UR5], R0 ;  /* 0x00000000ffff09a7 */ /* 0x0007e60008000005 */
.L_x_30:
[----:B------:R-:W-:Y:S01]  /*17d0*/  USHF.L.U32 UR24, UR36, 0xf, URZ ;  /* 0x0000000f24187899 */ /* 0x000fe200080006ff */
[----:B------:R-:W-:Y:S01]  /*17e0*/  PLOP3.LUT P1, PT, PT, PT, PT, 0x80, 0x8 ;  /* 0x000000000008781c */ /* 0x000fe20003f2f070 */
[----:B------:R-:W-:Y:S02]  /*17f0*/  ULEA UR16, UR36, UR34, 0xa ;  /* 0x0000002224107291 */ /* 0x000fe4000f8e50ff */
[----:B------:R-:W-:Y:S02]  /*1800*/  ULEA UR8, UR36, UR15, 0x1 ;  /* 0x0000000f24087291 */ /* 0x000fe4000f8e08ff */
[----:B------:R-:W-:Y:S02]  /*1810*/  UIADD3 UR36, UPT, UPT, UR36, 0x1, URZ ;  /* 0x0000000124247890 */ /* 0x000fe4000fffe0ff */
[----:B------:R-:W-:Y:S02]  /*1820*/  UISETP.GT.U32.AND UP0, UPT, UR35, 0xe, UPT ;  /* 0x0000000e2300788c */ /* 0x000fe4000bf04070 */
[----:B------:R-:W-:-:S02]  /*1830*/  UISETP.NE.AND UP1, UPT, UR36, 0x5, UPT ;  /* 0x000000052400788c */ /* 0x000fc4000bf25270 */
[----:B------:R-:W-:Y:S02]  /*1840*/  ULEA.HI.SX32 UR24, UR24, UR34, 0x1f ;  /* 0x0000002218187291 */ /* 0x000fe4000f8ffaff */
[----:B------:R-:W-:Y:S01]  /*1850*/  USEL UR9, URZ, 0x1, UP1 ;  /* 0x00000001ff097887 */ /* 0x000fe20008800000 */
[----:B------:R-:W-:Y:S01]  /*1860*/  PLOP3.LUT P0, PT, PT, PT, UP0, 0x80, 0x8 ;  /* 0x000000000008781c */ /* 0x000fe20003f0f008 */
[----:B------:R-:W-:Y:S02]  /*1870*/  ULEA UR8, UR8, UR34, 0xa ;  /* 0x0000002208087291 */ /* 0x000fe4000f8e50ff */
[----:B------:R-:W-:Y:S02]  /*1880*/  ULOP3.LUT UR37, UR37, UR9, URZ, 0x3c, !UPT ;  /* 0x0000000925257292 */ /* 0x000fe4000f8e3cff */
[----:B------:R-:W-:Y:S02]  /*1890*/  ULOP3.LUT UR5, UR5, 0xfefffff8, URZ, 0xc0, !UPT ;  /* 0xfefffff805057892 */ /* 0x000fe4000f8ec0ff */
[----:B------:R-:W-:-:S02]  /*18a0*/  USEL UR36, UR36, URZ, UP1 ;  /* 0x000000ff24247287 */ /* 0x000fc40008800000 */
[----:B------:R-:W-:Y:S02]  /*18b0*/  UIADD3 UR4, UPT, UPT, UR24, 0x4c00, URZ ;  /* 0x00004c0018047890 */ /* 0x000fe4000fffe0ff */
[----:B------:R-:W-:Y:S02]  /*18c0*/  UIADD3 UR24, UPT, UPT, UR24, 0x18c00, URZ ;  /* 0x00018c0018187890 */ /* 0x000fe4000fffe0ff */
[----:B------:R-:W-:Y:S02]  /*18d0*/  UIADD3 UR16, UPT, UPT, UR16, 0x2cc00, URZ ;  /* 0x0002cc0010107890 */ /* 0x000fe4000fffe0ff */
[----:B------:R-:W-:Y:S02]  /*18e0*/  UIADD3 UR8, UPT, UPT, UR8, 0x2e000, URZ ;  /* 0x0002e00008087890 */ /* 0x000fe4000fffe0ff */
[----:B------:R-:W-:Y:S01]  /*18f0*/  @!UP0 USHF.L.U32 UR32, UR37, 0x1f, URZ ;  /* 0x0000001f25208899 */ /* 0x000fe200080006ff */
[----:B------:R4:W-:Y:S01]  /*1900*/  UTMALDG.2D.2CTA [UR4], [UR44], desc[URZ] ;  /* 0x0000ff042c0075b4 */ /* 0x0009e20008209000 */
[----:B------:R-:W-:Y:S01]  /*1910*/  @!UP0 ULEA UR33, UR36, UR34, 0x3 ;  /* 0x0000002224218291 */ /* 0x000fe2000f8e18ff */
[----:B------:R-:W-:Y:S01]  /*1920*/  UMOV UR26, UR6 ;  /* 0x00000006001a7c82 */ /* 0x000fe20008000000 */
[----:B------:R-:W-:Y:S01]  /*1930*/  UMOV UR25, UR5 ;  /* 0x0000000500197c82 */ /* 0x000fe20008000000 */
[----:B------:R-:W-:Y:S01]  /*1940*/  UMOV UR17, UR5 ;  /* 0x0000000500117c82 */ /* 0x000fe20008000000 */
[----:B-1-3--:R-:W-:Y:S01]  /*1950*/  IMAD.U32 R0, RZ, RZ, UR32 ;  /* 0x00000020ff007e24 */ /* 0x00afe2000f8e00ff */
[----:B------:R-:W-:Y:S01]  /*1960*/  UMOV UR29, 0x30000 ;  /* 0x00030000001d7882 */ /* 0x000fe20000000000 */
[----:B------:R-:W-:Y:S01]  /*1970*/  UMOV UR11, UR19 ;  /* 0x00000013000b7c82 */ /* 0x000fe20008000000 */
[----:B------:R-:W-:Y:S01]  /*1980*/  UMOV UR13, UR28 ;  /* 0x0000001c000d7c82 */ /* 0x000fe20008000000 */
[----:B------:R-:W-:Y:S01]  /*1990*/  UMOV UR9, UR5 ;  /* 0x0000000500097c82 */ /* 0x000fe20008000000 */
[----:B------:R4:W-:Y:S01]  /*19a0*/  UTMALDG.3D.2CTA [UR24], [UR42], desc[URZ] ;  /* 0x0000ff182a0075b4 */ /* 0x0009e20008211000 */
[----:B------:R-:W-:-:S04]  /*19b0*/  UIADD3 UR35, UPT, UPT, UR35, 0x1, URZ ;  /* 0x0000000123237890 */ /* 0x000fc8000fffe0ff */
[----:B------:R-:W-:Y:S01]  /*19c0*/  UISETP.NE.AND UP0, UPT, UR35, 0x10, UPT ;  /* 0x000000102300788c */ /* 0x000fe2000bf05270 */
[----:B------:R4:W-:Y:S01]  /*19d0*/  UTMALDG.3D.2CTA [UR16], [UR40], desc[URZ] ;  /* 0x0000ff10280075b4 */ /* 0x0009e20008211000 */
[----:B------:R4:W-:Y:S01]  /*19e0*/  UTMALDG.4D.MULTICAST.2CTA [UR8], [UR38], UR29, desc[URZ] ;  /* 0x0000ff08260073b4 */ /* 0x0009e2000821981d */
[----:B------:R4:W1:Y:S06]  /*19f0*/  @!P0 SYNCS.PHASECHK.TRANS64.TRYWAIT P1, [UR33+0x28], R0 ;  /* 0x00002800ff0085a7 */ /* 0x00086c0008021121 */
[----:B------:R-:W-:Y:S05]  /*1a00*/  BRA.U UP0, `(.L_x_31) ;  /* 0xfffffffd00407547 */ /* 0x000fea000b83ffff */
[----:B--2---:R-:W-:Y:S02]  /*1a10*/  LEA R3, R8, UR34, 0x3 ;  /* 0x0000002208037c11 */ /* 0x004fe4000f8e18ff */
[----:B------:R-:W-:-:S04]  /*1a20*/  SHF.L.U32 R4, R2, 0x1f, RZ ;  /* 0x0000001f02047819 */ /* 0x000fc800000006ff */
[----:B------:R-:W2:Y:S02]  /*1a30*/  SYNCS.PHASECHK.TRANS64.TRYWAIT P0, [R3+URZ+0x60], R4 ;  /* 0x00006004030075a7 */ /* 0x000ea400080011ff */
[----:B--2---:R-:W-:Y:S05]  /*1a40*/  @!P0 BRA `(.L_x_32) ;  /* 0x0000003c00688947 */ /* 0x004fea0003800000 */
.L_x_96:
[C---:B------:R-:W-:Y:S01]  /*1a50*/  LEA R4, R8.reuse, UR34, 0x4 ;  /* 0x0000002208047c11 */ /* 0x040fe2000f8e20ff */
[----:B------:R-:W-:Y:S02]  /*1a60*/  VIADD R8, R8, 0x1 ;  /* 0x0000000108087836 */ /* 0x000fe40000000000 */
[----:B----4-:R-:W-:-:S03]  /*1a70*/  IMAD.MOV.U32 R0, RZ, RZ, 0x1 ;  /* 0x00000001ff007424 */ /* 0x010fc600078e00ff */
[----:B--2---:R-:W2:Y:S01]  /*1a80*/  LDS.128 R4, [R4+0x30810] ;  /* 0x0308100004047984 */ /* 0x004ea20000000c00 */
[C---:B-1----:R-:W-:Y:S01]  /*1a90*/  ISETP.NE.AND P1, PT, R8.reuse, 0x2, PT ;  /* 0x000000020800780c */ /* 0x042fe20003f25270 */
[----:B------:R1:W-:Y:S06]  /*1aa0*/  MEMBAR.ALL.CTA ;  /* 0x0000000000007992 */ /* 0x0003ec0000008000 */
[----:B-1----:R-:W1:Y:S01]  /*1ab0*/  FENCE.VIEW.ASYNC.S ;  /* 0x00000000000073c6 */ /* 0x002e620000000000 */
[----:B------:R-:W-:Y:S01]  /*1ac0*/  SEL R8, R8, RZ, P1 ;  /* 0x000000ff08087207 */ /* 0x000fe20000800000 */
[----:B-1----:R1:W-:Y:S01]  /*1ad0*/  SYNCS.ARRIVE.TRANS64.ART0 RZ, [R3+URZ+0x70], R0 ;  /* 0x0000700003ff79a7 */ /* 0x0023e200085000ff */
[----:B--2---:R-:W-:-:S02]  /*1ae0*/  ISETP.NE.AND P0, PT, R7, 0x1, PT ;  /* 0x000000010700780c */ /* 0x004fc40003f05270 */
[----:B------:R-:W-:Y:S02]  /*1af0*/  R2UR UR5, R4 ;  /* 0x00000000040572ca */ /* 0x000fe400000e0000 */
[----:B------:R-:W-:Y:S02]  /*1b00*/  R2UR UR12, R5 ;  /* 0x00000000050c72ca */ /* 0x000fe400000e0000 */
[----:B------:R-:W-:Y:S02]  /*1b10*/  R2UR UR28, R6 ;  /* 0x00000000061c72ca */ /* 0x000fe400000e0000 */
[----:B-1----:R-:W-:-:S04]  /*1b20*/  SEL R3, RZ, 0x1, P1 ;  /* 0x00000001ff037807 */ /* 0x002fc80000800000 */
[----:B------:R-:W-:Y:S01]  /*1b30*/  LOP3.LUT R2, R2, R3, RZ, 0x3c, !PT ;  /* 0x0000000302027212 */ /* 0x000fe200078e3cff */
[----:B------:R-:W-:Y:S08]  /*1b40*/  @!P0 BRA `(.L_x_33) ;  /* 0xfffffff800808947 */ /* 0x000ff0000383ffff */
.L_x_27:
[----:B------:R-:W-:Y:S02]  /*1b50*/  UIADD3 UR5, UPT, UPT, UR36, 0x2, URZ ;  /* 0x0000000224057890 */ /* 0x000fe4000fffe0ff */
[----:B------:R-:W-:-:S04]  /*1b60*/  UISETP.NE.AND UP0, UPT, UR36, 0x4, UPT ;  /* 0x000000042400788c */ /* 0x000fc8000bf05270 */
[----:B------:R-:W-:-:S04]  /*1b70*/  USEL UR5, UR5, 0x1, UP0 ;  /* 0x0000000105057887 */ /* 0x000fc80008000000 */
[----:B------:R-:W-:Y:S02]  /*1b80*/  UIADD3 UR4, UPT, UPT, UR5, 0x1, URZ ;  /* 0x0000000105047890 */ /* 0x000fe4000fffe0ff */
[----:B------:R-:W-:-:S04]  /*1b90*/  UISETP.NE.AND UP1, UPT, UR5, 0x5, UPT ;  /* 0x000000050500788c */ /* 0x000fc8000bf25270 */
[----:B------:R-:W-:Y:S02]  /*1ba0*/  USEL UR4, UR4, 0x1, UP1 ;  /* 0x0000000104047887 */ /* 0x000fe40008800000 */
[----:B------:R-:W-:Y:S02]  /*1bb0*/  UISETP.EQ.XOR UP1, UPT, UR36, 0x4, !UP1 ;  /* 0x000000042400788c */ /* 0x000fe4000cf22a70 */
[----:B------:R-:W-:Y:S02]  /*1bc0*/  UIADD3 UR5, UPT, UPT, UR4, 0x1, URZ ;  /* 0x0000000104057890 */ /* 0x000fe4000fffe0ff */
[----:B------:R-:W-:Y:S02]  /*1bd0*/  UISETP.NE.AND UP0, UPT, UR4, 0x5, UPT ;  /* 0x000000050400788c */ /* 0x000fe4000bf05270 */
[----:B------:R-:W-:Y:S02]  /*1be0*/  UISETP.EQ.XOR UP1, UPT, UR4, 0x5, UP1 ;  /* 0x000000050400788c */ /* 0x000fe40008f22a70 */
[----:B------:R-:W-:-:S04]  /*1bf0*/  USEL UR5, UR5, 0x1, UP0 ;  /* 0x0000000105057887 */ /* 0x000fc80008000000 */
[----:B------:R-:W-:Y:S02]  /*1c00*/  UISETP.EQ.XOR UP1, UPT, UR5, 0x5, UP1 ;  /* 0x000000050500788c */ /* 0x000fe40008f22a70 */
[----:B------:R-:W-:Y:S02]  /*1c10*/  UISETP.NE.AND UP0, UPT, UR5, 0x5, UPT ;  /* 0x000000050500788c */ /* 0x000fe4000bf05270 */
[----:B------:R-:W-:Y:S02]  /*1c20*/  USEL UR4, URZ, 0x1, !UP1 ;  /* 0x00000001ff047887 */ /* 0x000fe4000c800000 */
[----:B------:R-:W-:Y:S02]  /*1c30*/  USEL UR5, UR5, URZ, UP0 ;  /* 0x000000ff05057287 */ /* 0x000fe40008000000 */
[----:B------:R-:W-:Y:S02]  /*1c40*/  ULOP3.LUT UR4, UR37, UR4, URZ, 0x3c, !UPT ;  /* 0x0000000425047292 */ /* 0x000fe4000f8e3cff */
[----:B------:R-:W-:-:S02]  /*1c50*/  ULEA UR5, UR5, UR34, 0x3 ;  /* 0x0000002205057291 */ /* 0x000fc4000f8e18ff */
[----:B------:R-:W-:Y:S02]  /*1c60*/  USHF.L.U32 UR4, UR4, 0x1f, URZ ;  /* 0x0000001f04047899 */ /* 0x000fe400080006ff */
[----:B------:R-:W-:-:S04]  /*1c70*/  UISETP.NE.AND UP0, UPT, UR23, URZ, UPT ;  /* 0x000000ff1700728c */ /* 0x000fc8000bf05270 */
[----:B------:R-:W-:-:S04]  /*1c80*/  MOV R0, UR4 ;  /* 0x0000000400007c02 */ /* 0x000fc80008000f00 */
[----:B------:R-:W3:Y:S02]  /*1c90*/  SYNCS.PHASECHK.TRANS64.TRYWAIT P0, [UR5+0x28], R0 ;  /* 0x00002800ff0075a7 */ /* 0x000ee40008001105 */
[----:B---3--:R-:W-:Y:S05]  /*1ca0*/  @!P0 BRA `(.L_x_34) ;  /* 0x0000003800e88947 */ /* 0x008fea0003800000 */
.L_x_98:
[----:B------:R-:W-:Y:S05]  /*1cb0*/  BRA.U UP0, `(.L_x_25) ;  /* 0x00000001000c7547 */ /* 0x000fea000b800000 */
[----:B------:R-:W-:-:S13]  /*1cc0*/  ELECT P0, URZ, PT ;  /* 0x0000000000ff782f */ /* 0x000fda0003800000 */
[----:B--2---:R-:W-:-:S04]  /*1cd0*/  @P0 MOV R0, 0x11800 ;  /* 0x0001180000000802 */ /* 0x004fc80000000f00 */
[----:B------:R3:W-:Y:S03]  /*1ce0*/  @P0 SYNCS.ARRIVE.TRANS64 RZ, [UR5], R0 ;  /* 0x00000000ffff09a7 */ /* 0x0007e60008000005 */
.L_x_25:
[----:B------:R-:W-:-:S13]  /*1cf0*/  ISETP.NE.AND P0, PT, R122, 0x4, PT ;  /* 0x000000047a00780c */ /* 0x000fda0003f05270 */
[----:B------:R-:W-:Y:S05]  /*1d00*/  @P0 BRA `(.L_x_35) ;  /* 0x0000000c004c0947 */ /* 0x000fea0003800000 */
[----:B------:R-:W4:Y:S01]  /*1d10*/  S2UR UR12, SR_CgaCtaId ;  /* 0x00000000000c79c3 */ /* 0x000f220000008800 */
[----:B------:R-:W-:Y:S01]  /*1d20*/  NOP ;  /* 0x0000000000007918 */ /* 0x000fe20000000000 */
[----:B------:R-:W-:Y:S02]  /*1d30*/  UMOV UR4, 0x400 ;  /* 0x0000040000047882 */ /* 0x000fe40000000000 */
[----:B----4-:R-:W-:-:S04]  /*1d40*/  ULEA UR12, UR12, UR4, 0x18 ;  /* 0x000000040c0c7291 */ /* 0x010fc8000f8ec0ff */
[----:B------:R-:W-:Y:S06]  /*1d50*/  BAR.SYNC.DEFER_BLOCKING 0x3, 0xa0 ;  /* 0x00c2800000007b1d */ /* 0x000fec0000010000 */
[----:B--23--:R-:W2:Y:S01]  /*1d60*/  LDS R0, [UR12+0x88] ;  /* 0x0000880cff007984 */ /* 0x00cea20008000800 */
[----:B------:R-:W3:Y:S02]  /*1d70*/  SYNCS.PHASECHK.TRANS64.TRYWAIT P0, [UR12+0x60], RZ ;  /* 0x000060ffff0075a7 */ /* 0x000ee4000800110c */
[----:B--23--:R-:W-:Y:S05]  /*1d80*/  @!P0 BRA `(.L_x_36) ;  /* 0x0000003800d08947 */ /* 0x00cfea0003800000 */
.L_x_100:
[----:B------:R-:W3:Y:S01]  /*1d90*/  LDS R3, [UR12+0x3081c] ;  /* 0x03081c0cff037984 */ /* 0x000ee20008000800 */
[----:B--2---:R-:W-:Y:S01]  /*1da0*/  IMAD.MOV.U32 R2, RZ, RZ, 0x1 ;  /* 0x00000001ff027424 */ /* 0x004fe200078e00ff */
[----:B------:R-:W-:Y:S01]  /*1db0*/  R2UR UR36, R0 ;  /* 0x00000000002472ca */ /* 0x000fe200000e0000 */
[----:B------:R-:W-:Y:S01]  /*1dc0*/  UMOV UR34, 0x1 ;  /* 0x0000000100227882 */ /* 0x000fe20000000000 */
[----:B------:R2:W-:Y:S06]  /*1dd0*/  MEMBAR.ALL.CTA ;  /* 0x0000000000007992 */ /* 0x0005ec0000008000 */
[----:B--2---:R-:W2:Y:S01]  /*1de0*/  FENCE.VIEW.ASYNC.S ;  /* 0x00000000000073c6 */ /* 0x004ea20000000000 */
[----:B------:R-:W-:Y:S01]  /*1df0*/  UMOV UR35, 0x1 ;  /* 0x0000000100237882 */ /* 0x000fe20000000000 */
[----:B--2---:R2:W-:Y:S01]  /*1e00*/  SYNCS.ARRIVE.TRANS64.ART0 RZ, [UR12+0x70], R2 ;  /* 0x00007002ffff79a7 */ /* 0x0045e2000850000c */
[----:B---3--:R-:W-:-:S13]  /*1e10*/  ISETP.NE.AND P0, PT, R3, 0x1, PT ;  /* 0x000000010300780c */ /* 0x008fda0003f05270 */
[----:B--2---:R-:W-:Y:S05]  /*1e20*/  @P0 BRA `(.L_x_37) ;  /* 0x0000000800c80947 */ /* 0x004fea0003800000 */
[----:B------:R-:W-:Y:S01]  /*1e30*/  UIADD3 UR4, UPT, UPT, UR36, -0x7ffffe2c, URZ ;  /* 0x800001d424047890 */ /* 0x000fe2000fffe0ff */
[----:B------:R-:W-:Y:S01]  /*1e40*/  HFMA2 R5, -RZ, RZ, 0, 5.9604644775390625e-08 ;  /* 0x00000001ff057431 */ /* 0x000fe200000001ff */
[----:B------:R-:W-:Y:S01]  /*1e50*/  UIADD3 UR10, UPT, UPT, UR36, 0x1d0, URZ ;  /* 0x000001d0240a7890 */ /* 0x000fe2000fffe0ff */
[----:B------:R-:W-:Y:S01]  /*1e60*/  MOV R4, RZ ;  /* 0x000000ff00047202 */ /* 0x000fe20000000f00 */
[----:B-1----:R-:W-:Y:S02]  /*1e70*/  UIADD3 UR8, UPT, UPT, UR36, 0x1d4, URZ ;  /* 0x000001d424087890 */ /* 0x002fe4000fffe0ff */
[----:B------:R-:W-:Y:S02]  /*1e80*/  UIADD3 UR6, UPT, UPT, UR36, -0x7ffffe30, URZ ;  /* 0x800001d024067890 */ /* 0x000fe4000fffe0ff */
[----:B------:R-:W-:Y:S02]  /*1e90*/  UIADD3 UR5, UPT, UPT, UR36, -0x7ffffe18, URZ ;  /* 0x800001e824057890 */ /* 0x000fe4000fffe0ff */
[----:B------:R-:W-:Y:S01]  /*1ea0*/  USHF.R.U32.HI UR16, URZ, 0x1, UR4 ;  /* 0x00000001ff107899 */ /* 0x000fe20008011604 */
[----:B------:R-:W-:Y:S01]  /*1eb0*/  UMOV UR38, 0x10c02480 ;  /* 0x10c0248000267882 */ /* 0x000fe20000000000 */
[----:B------:R-:W-:-:S02]  /*1ec0*/  UIADD3 UR11, UPT, UPT, UR36, 0x1e0, URZ ;  /* 0x000001e0240b7890 */ /* 0x000fc4000fffe0ff */
[----:B------:R-:W-:Y:S02]  /*1ed0*/  UIADD3 UR9, UPT, UPT, UR36, 0x1e8, URZ ;  /* 0x000001e824097890 */ /* 0x000fe4000fffe0ff */
[----:B------:R-:W-:Y:S02]  /*1ee0*/  UIADD3 UR7, UPT, UPT, UR36, -0x7ffffe20, URZ ;  /* 0x800001e024077890 */ /* 0x000fe4000fffe0ff */
[----:B------:R-:W-:Y:S02]  /*1ef0*/  USHF.R.U32.HI UR33, URZ, 0x1, UR10 ;  /* 0x00000001ff217899 */ /* 0x000fe4000801160a */
[----:B------:R-:W-:Y:S02]  /*1f00*/  USHF.R.U32.HI UR29, URZ, 0x1, UR6 ;  /* 0x00000001ff1d7899 */ /* 0x000fe40008011606 */
[----:B------:R-:W-:Y:S02]  /*1f10*/  USHF.R.U32.HI UR25, URZ, 0x1, UR8 ;  /* 0x00000001ff197899 */ /* 0x000fe40008011608 */
[----:B------:R-:W-:-:S02]  /*1f20*/  UIADD3 UR18, UPT, UPT, UR12, 0x2e000, URZ ;  /* 0x0002e0000c127890 */ /* 0x000fc4000fffe0ff */
[----:B------:R-:W-:Y:S02]  /*1f30*/  UIADD3 UR19, UPT, UPT, UR12, 0x2cc00, URZ ;  /* 0x0002cc000c137890 */ /* 0x000fe4000fffe0ff */
[----:B------:R-:W-:Y:S02]  /*1f40*/  UIADD3 UR20, UPT, UPT, UR12, 0x4c00, URZ ;  /* 0x00004c000c147890 */ /* 0x000fe4000fffe0ff */
[----:B------:R-:W-:Y:S02]  /*1f50*/  UIADD3 UR24, UPT, UPT, UR12, 0x18c00, URZ ;  /* 0x00018c000c187890 */ /* 0x000fe4000fffe0ff */
[----:B------:R-:W-:Y:S02]  /*1f60*/  ULOP3.LUT UR37, UR15, 0x1, URZ, 0x3c, !UPT ;  /* 0x000000010f257892 */ /* 0x000fe4000f8e3cff */
[----:B------:R-:W-:Y:S02]  /*1f70*/  USEL UR35, URZ, 0x4000, UP6 ;  /* 0x00004000ff237887 */ /* 0x000fe4000b000000 */
[----:B------:R-:W-:-:S02]  /*1f80*/  USHF.R.U32.HI UR13, URZ, 0x1a, UR5 ;  /* 0x0000001aff0d7899 */ /* 0x000fc40008011605 */
[----:B------:R-:W-:Y:S02]  /*1f90*/  USEL UR38, UR38, 0x10c00480, !UP5 ;  /* 0x10c0048026267887 */ /* 0x000fe4000e800000 */
[----:B------:R-:W-:Y:S02]  /*1fa0*/  ULOP3.LUT UR16, UR16, 0x60000000, URZ, 0xc0, !UPT ;  /* 0x6000000010107892 */ /* 0x000fe4000f8ec0ff */
[----:B------:R-:W-:Y:S02]  /*1fb0*/  USHF.R.U32.HI UR32, URZ, 0x1a, UR11 ;  /* 0x0000001aff207899 */ /* 0x000fe4000801160b */
[----:B------:R-:W-:Y:S02]  /*1fc0*/  USHF.R.U32.HI UR28, URZ, 0x1a, UR7 ;  /* 0x0000001aff1c7899 */ /* 0x000fe40008011607 */
[----:B------:R-:W-:Y:S02]  /*1fd0*/  USHF.R.U32.HI UR17, URZ, 0x1a, UR9 ;  /* 0x0000001aff117899 */ /* 0x000fe40008011609 */
[----:B------:R-:W-:-:S02]  /*1fe0*/  ULOP3.LUT UR33, UR33, 0x60000000, URZ, 0xc0, !UPT ;  /* 0x6000000021217892 */ /* 0x000fc4000f8ec0ff */
[----:B------:R-:W-:Y:S02]  /*1ff0*/  ULOP3.LUT UR29, UR29, 0x60000000, URZ, 0xc0, !UPT ;  /* 0x600000001d1d7892 */ /* 0x000fe4000f8ec0ff */
[----:B------:R-:W-:Y:S02]  /*2000*/  ULOP3.LUT UR25, UR25, 0x60000000, URZ, 0xc0, !UPT ;  /* 0x6000000019197892 */ /* 0x000fe4000f8ec0ff */
[----:B------:R-:W-:Y:S02]  /*2010*/  USHF.L.U32 UR27, UR34, UR15, URZ ;  /* 0x0000000f221b7299 */ /* 0x000fe400080006ff */
[----:B------:R-:W-:Y:S02]  /*2020*/  USHF.R.U32.HI UR18, URZ, 0x4, UR18 ;  /* 0x00000004ff127899 */ /* 0x000fe40008011612 */
[----:B------:R-:W-:Y:S02]  /*2030*/  USHF.R.U32.HI UR19, URZ, 0x4, UR19 ;  /* 0x00000004ff137899 */ /* 0x000fe40008011613 */
[----:B------:R-:W-:-:S02]  /*2040*/  USHF.R.U32.HI UR20, URZ, 0x4, UR20 ;  /* 0x00000004ff147899 */ /* 0x000fc40008011614 */
[----:B------:R-:W-:Y:S02]  /*2050*/  USHF.R.U32.HI UR24, URZ, 0x4, UR24 ;  /* 0x00000004ff187899 */ /* 0x000fe40008011618 */
[----:B------:R-:W-:Y:S02]  /*2060*/  USHF.L.U32 UR34, UR34, UR37, URZ ;  /* 0x0000002522227299 */ /* 0x000fe400080006ff */
[----:B------:R-:W-:Y:S02]  /*2070*/  UIADD3 UR38, UPT, UPT, UR35, UR38, URZ ;  /* 0x0000002623267290 */ /* 0x000fe4000fffe0ff */
[----:B------:R-:W-:Y:S02]  /*2080*/  ULOP3.LUT UR13, UR16, 0x30, UR13, 0xf8, !UPT ;  /* 0x00000030100d7892 */ /* 0x000fe4000f8ef80d */
[----:B------:R-:W-:Y:S02]  /*2090*/  ULOP3.LUT UR32, UR33, 0x30, UR32, 0xf8, !UPT ;  /* 0x0000003021207892 */ /* 0x000fe4000f8ef820 */
[----:B------:R-:W-:-:S02]  /*20a0*/  ULOP3.LUT UR28, UR29, 0x30, UR28, 0xf8, !UPT ;  /* 0x000000301d1c7892 */ /* 0x000fc4000f8ef81c */
[----:B------:R-:W-:Y:S02]  /*20b0*/  ULOP3.LUT UR17, UR25, 0x30, UR17, 0xf8, !UPT ;  /* 0x0000003019117892 */ /* 0x000fe4000f8ef811 */
[----:B------:R-:W-:Y:S02]  /*20c0*/  ULOP3.LUT UR18, UR18, 0x3fc0, URZ, 0xc0, !UPT ;  /* 0x00003fc012127892 */ /* 0x000fe4000f8ec0ff */
[----:B------:R-:W-:Y:S02]  /*20d0*/  ULOP3.LUT UR19, UR19, 0x3fc0, URZ, 0xc0, !UPT ;  /* 0x00003fc013137892 */ /* 0x000fe4000f8ec0ff */
[----:B------:R-:W-:Y:S02]  /*20e0*/  ULOP3.LUT UR20, UR20, 0x3fc0, URZ, 0xc0, !UPT ;  /* 0x00003fc014147892 */ /* 0x000fe4000f8ec0ff */
[----:B------:R-:W-:Y:S02]  /*20f0*/  ULOP3.LUT UR24, UR24, 0x3fc0, URZ, 0xc0, !UPT ;  /* 0x00003fc018187892 */ /* 0x000fe4000f8ec0ff */
[----:B------:R-:W-:-:S02]  /*2100*/  ULOP3.LUT UR27, UR34, 0xffff, UR27, 0xc8, !UPT ;  /* 0x0000ffff221b7892 */ /* 0x000fc4000f8ec81b */
[----:B------:R-:W-:Y:S02]  /*2110*/  ULOP3.LUT UR51, UR32, UR38, URZ, 0xfc, !UPT ;  /* 0x0000002620337292 */ /* 0x000fe4000f8efcff */
[----:B------:R-:W-:Y:S02]  /*2120*/  ULOP3.LUT UR45, UR28, UR38, URZ, 0xfc, !UPT ;  /* 0x000000261c2d7292 */ /* 0x000fe4000f8efcff */
[----:B------:R-:W-:Y:S02]  /*2130*/  ULOP3.LUT UR41, UR17, UR38, URZ, 0xfc, !UPT ;  /* 0x0000002611297292 */ /* 0x000fe4000f8efcff */
[----:B------:R-:W-:Y:S02]  /*2140*/  ULOP3.LUT UR39, UR13, UR38, URZ, 0xfc, !UPT ;  /* 0x000000260d277292 */ /* 0x000fe4000f8efcff */
[----:B------:R-:W-:Y:S02]  /*2150*/  UISETP.NE.AND UP0, UPT, UR23, URZ, UPT ;  /* 0x000000ff1700728c */ /* 0x000fe4000bf05270 */
[----:B------:R-:W-:-:S02]  /*2160*/  UIADD3 UR26, UPT, UPT, UR12, 0x50, URZ ;  /* 0x000000500c1a7890 */ /* 0x000fc4000fffe0ff */
[----:B------:R-:W-:Y:S02]  /*2170*/  ULOP3.LUT UR18, UR18, 0x10000, URZ, 0xfc, !UPT ;  /* 0x0001000012127892 */ /* 0x000fe4000f8efcff */
[----:B------:R-:W-:Y:S02]  /*2180*/  ULOP3.LUT UR19, UR19, 0x10000, URZ, 0xfc, !UPT ;  /* 0x0001000013137892 */ /* 0x000fe4000f8efcff */
[----:B------:R-:W-:Y:S02]  /*2190*/  ULOP3.LUT UR20, UR20, 0x10000, URZ, 0xfc, !UPT ;  /* 0x0001000014147892 */ /* 0x000fe4000f8efcff */
[----:B------:R-:W-:Y:S02]  /*21a0*/  ULOP3.LUT UR24, UR24, 0x10000, URZ, 0xfc, !UPT ;  /* 0x0001000018187892 */ /* 0x000fe4000f8efcff */
[----:B------:R-:W-:Y:S01]  /*21b0*/  UISETP.NE.AND UP1, UPT, UR23, URZ, UPT ;  /* 0x000000ff1700728c */ /* 0x000fe2000bf25270 */
[----:B------:R-:W-:Y:S01]  /*21c0*/  UMOV UR13, 0x1 ;  /* 0x00000001000d7882 */ /* 0x000fe20000000000 */
[----:B------:R-:W-:Y:S01]  /*21d0*/  UMOV UR34, URZ ;  /* 0x000000ff00227c82 */ /* 0x000fe20008000000 */
[----:B------:R-:W-:Y:S01]  /*21e0*/  UMOV UR33, URZ ;  /* 0x000000ff00217c82 */ /* 0x000fe20008000000 */
[----:B------:R-:W-:Y:S01]  /*21f0*/  UMOV UR50, URZ ;  /* 0x000000ff00327c82 */ /* 0x000fe20008000000 */
[----:B------:R-:W-:Y:S01]  /*2200*/  UMOV UR44, URZ ;  /* 0x000000ff002c7c82 */ /* 0x000fe20008000000 */
[----:B------:R-:W-:Y:S01]  /*2210*/  UMOV UR40, URZ ;  /* 0x000000ff00287c82 */ /* 0x000fe20008000000 */
[----:B------:R-:W-:-:S05]  /*2220*/  UMOV UR38, URZ ;  /* 0x000000ff00267c82 */ /* 0x000fca0008000000 */
.L_x_46:
[----:B------:R-:W-:Y:S01]  /*2230*/  PLOP3.LUT P0, PT, PT, PT, UP0, 0x80, 0x8 ;  /* 0x000000000008781c */ /* 0x000fe20003f0f008 */
[----:B--2---:R-:W-:Y:S01]  /*2240*/  @!UP0 USHF.L.U32 UR17, UR34, 0x1f, URZ ;  /* 0x0000001f22118899 */ /* 0x004fe200080006ff */
[----:B----4-:R-:W-:Y:S01]  /*2250*/  PLOP3.LUT P3, PT, PT, PT, PT, 0x80, 0x8 ;  /* 0x000000000008781c */ /* 0x010fe20003f6f070 */
[----:B------:R-:W-:Y:S01]  /*2260*/  @!UP0 ULEA UR25, UR33, UR12, 0x3 ;  /* 0x0000000c21198291 */ /* 0x000fe2000f8e18ff */
[----:B------:R-:W-:Y:S01]  /*2270*/  PLOP3.LUT P2, PT, PT, PT, PT, 0x8, 0x80 ;  /* 0x000000000080781c */ /* 0x000fe20003f4e170 */
[----:B------:R-:W-:Y:S02]  /*2280*/  @!UP0 USHF.L.U32 UR16, UR13, 0x1f, URZ ;  /* 0x0000001f0d108899 */ /* 0x000fe400080006ff */
[----:B------:R-:W-:Y:S01]  /*2290*/  IMAD.U32 R2, RZ, RZ, UR17 ;  /* 0x00000011ff027e24 */ /* 0x000fe2000f8e00ff */
[----:B------:R-:W-:Y:S02]  /*22a0*/  ULOP3.LUT UR35, UR13, 0x1, URZ, 0x3c, !UPT ;  /* 0x000000010d237892 */ /* 0x000fe4000f8e3cff */
[----:B------:R-:W-:Y:S01]  /*22b0*/  UPLOP3.LUT UP4, UPT, UPT, UPT, UPT, 0x40, 0x4 ;  /* 0x000000000004789c */ /* 0x000fe20003f8e870 */
[----:B------:R-:W-:Y:S01]  /*22c0*/  IMAD.U32 R0, RZ, RZ, UR16 ;  /* 0x00000010ff007e24 */ /* 0x000fe2000f8e00ff */
[----:B------:R-:W-:-:S02]  /*22d0*/  UIMAD UR17, UR35, 0xd0, UR36 ;  /* 0x000000d0231178a4 */ /* 0x000fc4000f8e0224 */
[----:B------:R1:W2:Y:S01]  /*22e0*/  @!P0 SYNCS.PHASECHK.TRANS64.TRYWAIT P3, [UR25], R2 ;  /* 0x00000002ff0085a7 */ /* 0x0002a20008061119 */
[----:B------:R-:W3:Y:S02]  /*22f0*/  @!P0 SYNCS.PHASECHK.TRANS64.TRYWAIT P1, [UR12+0x58], R0 ;  /* 0x00005800ff0085a7 */ /* 0x000ee4000802110c */
[----:B---3--:R-:W-:-:S13]  /*2300*/  @!P0 PLOP3.LUT P2, PT, P1, PT, PT, 0x8, 0x80 ;  /* 0x000000000080881c */ /* 0x008fda0000f4e170 */
[----:B-12---:R-:W-:Y:S05]  /*2310*/  @!P2 BRA `(.L_x_38) ;  /* 0x000000000010a947 */ /* 0x006fea0003800000 */
[----:B------:R-:W-:-:S06]  /*2320*/  USHF.L.U32 UR13, UR13, 0x1f, URZ ;  /* 0x0000001f0d0d7899 */ /* 0x000fcc00080006ff */
[----:B------:R-:W-:-:S04]  /*2330*/  MOV R0, UR13 ;  /* 0x0000000d00007c02 */ /* 0x000fc80008000f00 */
[----:B------:R-:W1:Y:S02]  /*2340*/  SYNCS.PHASECHK.TRANS64.TRYWAIT P0, [UR12+0x58], R0 ;  /* 0x00005800ff0075a7 */ /* 0x000e64000800110c */
[----:B-1----:R-:W-:Y:S05]  /*2350*/  @!P0 BRA `(.L_x_39) ;  /* 0x0000003400748947 */ /* 0x002fea0003800000 */
.L_x_38:
[----:B------:R-:W-:Y:S01]  /*2360*/  UMOV UR29, URZ ;  /* 0x000000ff001d7c82 */ /* 0x000fe20008000000 */
.L_x_43:
[----:B--234-:R-:W-:Y:S05]  /*2370*/  BRA.U UP0, `(.L_x_40) ;  /* 0x0000000100d07547 */ /* 0x01cfea000b800000 */
[----:B------:R-:W-:Y:S02]  /*2380*/  USHF.L.U32 UR25, UR33, 0xa, URZ ;  /* 0x0000000a21197899 */ /* 0x000fe400080006ff */
[----:B------:R-:W-:Y:S02]  /*2390*/  ULEA UR66, UR33, UR19, 0x6 ;  /* 0x0000001321427291 */ /* 0x000fe4000f8e30ff */
[----:B------:R-:W-:Y:S02]  /*23a0*/  UIADD3 UR16, UPT, UPT, UR25, 0x6, URZ ;  /* 0x0000000619107890 */ /* 0x000fe4000fffe0ff */
[----:B------:R-:W-:Y:S02]  /*23b0*/  ULEA UR62, UR33, UR18, 0x7 ;  /* 0x00000012213e7291 */ /* 0x000fe4000f8e38ff */
[----:B------:R-:W-:Y:S02]  /*23c0*/  ULEA UR13, UR33, UR12, 0x3 ;  /* 0x0000000c210d7291 */ /* 0x000fe4000f8e18ff */
[----:B------:R-:W-:Y:S02]  /*23d0*/  UIADD3 UR32, UPT, UPT, UR16, UR24, URZ ;  /* 0x0000001810207290 */ /* 0x000fe4000fffe0ff */
[----:B------:R-:W-:Y:S02]  /*23e0*/  UIADD3 UR64, UPT, UPT, UR66, 0x20, URZ ;  /* 0x0000002042407890 */ /* 0x000fe4000fffe0ff */
[----:B------:R-:W-:Y:S02]  /*23f0*/  UIADD3 UR60, UPT, UPT, UR62, 0x40, URZ ;  /* 0x000000403e3c7890 */ /* 0x000fe4000fffe0ff */
[----:B------:R-:W-:Y:S02]  /*2400*/  UIADD3 UR58, UPT, UPT, UR62, 0x20, URZ ;  /* 0x000000203e3a7890 */ /* 0x000fe4000fffe0ff */
[----:B------:R-:W-:Y:S02]  /*2410*/  UIADD3 UR56, UPT, UPT, UR62, 0x60, URZ ;  /* 0x000000603e387890 */ /* 0x000fe4000fffe0ff */
[----:B------:R-:W-:Y:S02]  /*2420*/  UIADD3 UR54, UPT, UPT, UR25, UR24, URZ ;  /* 0x0000001819367290 */ /* 0x000fe4000fffe0ff */
[----:B------:R-:W-:Y:S02]  /*2430*/  UIADD3 UR52, UPT, UPT, UR25, UR20, URZ ;  /* 0x0000001419347290 */ /* 0x000fe4000fffe0ff */
[----:B------:R-:W-:Y:S02]  /*2440*/  UIADD3 UR48, UPT, UPT, UR24, 0x2, UR25 ;  /* 0x0000000218307890 */ /* 0x000fe4000fffe019 */
[----:B------:R-:W-:Y:S02]  /*2450*/  UIADD3 UR46, UPT, UPT, UR20, 0x2, UR25 ;  /* 0x00000002142e7890 */ /* 0x000fe4000fffe019 */
[----:B------:R-:W-:Y:S02]  /*2460*/  UIADD3 UR42, UPT, UPT, UR24, 0x4, UR25 ;  /* 0x00000004182a7890 */ /* 0x000fe4000fffe019 */
[----:B------:R-:W-:Y:S02]  /*2470*/  UIADD3 UR68, UPT, UPT, UR20, 0x4, UR25 ;  /* 0x0000000414447890 */ /* 0x000fe4000fffe019 */
[----:B------:R-:W-:Y:S02]  /*2480*/  UIADD3 UR28, UPT, UPT, UR13, 0x28, URZ ;  /* 0x000000280d1c7890 */ /* 0x000fe4000fffe0ff */
[----:B------:R-:W-:Y:S01]  /*2490*/  UIADD3 UR16, UPT, UPT, UR16, UR20, URZ ;  /* 0x0000001410107290 */ /* 0x000fe2000fffe0ff */
[----:B------:R-:W-:Y:S01]  /*24a0*/  UMOV UR67, 0x4008 ;  /* 0x0000400800437882 */ /* 0x000fe20000000000 */
        /* <DEDUP_REMOVED lines=11> */
[----:B------:R-:W-:Y:S05]  /*2560*/  @P3 BRA `(.L_x_41) ;  /* 0x0000000000103947 */ /* 0x000fea0003800000 */
[----:B------:R-:W-:Y:S06]  /*2570*/  USHF.L.U32 UR25, UR34, 0x1f, URZ ;  /* 0x0000001f22197899 */ /* 0x000fec00080006ff */
[----:B-1----:R-:W-:Y:S04]  /*2580*/  MOV R0, UR25 ;  /* 0x0000001900007c02 */ /* 0x002fe80008000f00 */
[----:B------:R-:W1:Y:S02]  /*2590*/  SYNCS.PHASECHK.TRANS64.TRYWAIT P0, [UR13], R0 ;  /* 0x00000000ff0075a7 */ /* 0x000e64000800110d */
[----:B-1----:R-:W-:Y:S05]  /*25a0*/  @!P0 BRA `(.L_x_42) ;  /* 0x0000003400008947 */ /* 0x002fea0003800000 */
.L_x_41:
[----:B------:R2:W-:Y:S01]  /*25b0*/  UTCCP.T.S.2CTA.4x32dp128bit tmem[UR36+0x1d0], gdesc[UR66] ;  /* 0x0001d042240079e7 */ /* 0x0005e20009300000 */
[----:B------:R2:W-:Y:S01]  /*25c0*/  UTCCP.T.S.2CTA.4x32dp128bit tmem[UR36+0x1d4], gdesc[UR64] ;  /* 0x0001d440240079e7 */ /* 0x0005e20009300000 */
[----:B------:R2:W-:Y:S01]  /*25d0*/  UTCCP.T.S.2CTA.4x32dp128bit tmem[UR36+0x1e0], gdesc[UR62] ;  /* 0x0001e03e240079e7 */ /* 0x0005e20009300000 */
[----:B------:R2:W-:Y:S01]  /*25e0*/  UTCCP.T.S.2CTA.4x32dp128bit tmem[UR36+0x1e4], gdesc[UR60] ;  /* 0x0001e43c240079e7 */ /* 0x0005e20009300000 */
[----:B------:R2:W-:Y:S01]  /*25f0*/  UTCCP.T.S.2CTA.4x32dp128bit tmem[UR36+0x1e8], gdesc[UR58] ;  /* 0x0001e83a240079e7 */ /* 0x0005e20009300000 */
[----:B------:R2:W-:Y:S01]  /*2600*/  UTCCP.T.S.2CTA.4x32dp128bit tmem[UR36+0x1ec], gdesc[UR56] ;  /* 0x0001ec38240079e7 */ /* 0x0005e20009300000 */
[----:B------:R2:W-:Y:S01]  /*2610*/  UTCOMMA.2CTA gdesc[UR52], gdesc[UR54], tmem[UR17], tmem[UR50], idesc[UR51], tmem[UR10], UP4 ;  /* 0xc00a3236340075ea */ /* 0x0005e2000a200011 */
[----:B------:R-:W-:Y:S01]  /*2620*/  UPLOP3.LUT UP4, UPT, UPT, UPT, UPT, 0x80, 0x8 ;  /* 0x000000000008789c */ /* 0x000fe20003f8f070 */
[----:B------:R2:W-:Y:S01]  /*2630*/  UTCOMMA.2CTA gdesc[UR46], gdesc[UR48], tmem[UR17], tmem[UR44], idesc[UR45], tmem[UR6], UPT ;  /* 0xc0062c302e0075ea */ /* 0x0005e2000ba00011 */
[----:B------:R2:W-:Y:S01]  /*2640*/  UTCOMMA.2CTA gdesc[UR68], gdesc[UR42], tmem[UR17], tmem[UR40], idesc[UR41], tmem[UR8], UPT ;  /* 0xc008282a440075ea */ /* 0x0005e2000ba00011 */
[----:B------:R-:W-:Y:S01]  /*2650*/  UMOV UR70, UR32 ;  /* 0x0000002000467c82 */ /* 0x000fe20008000000 */
[----:B------:R-:W-:Y:S01]  /*2660*/  UMOV UR71, 0x40004040 ;  /* 0x4000404000477882 */ /* 0x000fe20000000000 */
[----:B------:R-:W-:Y:S01]  /*2670*/  UMOV UR72, UR16 ;  /* 0x0000001000487c82 */ /* 0x000fe20008000000 */
[----:B------:R-:W-:Y:S02]  /*2680*/  UMOV UR73, 0x40004040 ;  /* 0x4000404000497882 */ /* 0x000fe40000000000 */
[----:B------:R2:W-:Y:S01]  /*2690*/  UTCOMMA.2CTA gdesc[UR72], gdesc[UR70], tmem[UR17], tmem[UR38], idesc[UR39], tmem[UR4], UPT ;  /* 0xc0042646480075ea */ /* 0x0005e2000ba00011 */
[----:B------:R2:W-:Y:S01]  /*26a0*/  UTCBAR.2CTA.MULTICAST [UR28], URZ, UR27 ;  /* 0x000000ff1c0073e9 */ /* 0x0005e2000820081b */
[----:B------:R-:W-:Y:S01]  /*26b0*/  NOP ;  /* 0x0000000000007918 */ /* 0x000fe20000000000 */
.L_x_40:
[----:B------:R-:W-:Y:S01]  /*26c0*/  UIADD3 UR33, UPT, UPT, UR33, 0x1, URZ ;  /* 0x0000000121217890 */ /* 0x000fe2000fffe0ff */
[----:B------:R-:W-:Y:S01]  /*26d0*/  PLOP3.LUT P3, PT, PT, PT, PT, 0x80, 0x8 ;  /* 0x000000000008781c */ /* 0x000fe20003f6f070 */
[----:B------:R-:W-:Y:S02]  /*26e0*/  UISETP.GT.U32.AND UP3, UPT, UR29, 0xe, UPT ;  /* 0x0000000e1d00788c */ /* 0x000fe4000bf64070 */
[----:B------:R-:W-:Y:S02]  /*26f0*/  UISETP.NE.AND UP2, UPT, UR33, 0x5, UPT ;  /* 0x000000052100788c */ /* 0x000fe4000bf45270 */
[----:B------:R-:W-:Y:S02]  /*2700*/  UISETP.NE.OR UP3, UPT, UR23, URZ, UP3 ;  /* 0x000000ff1700728c */ /* 0x000fe40009f65670 */
[----:B------:R-:W-:Y:S02]  /*2710*/  USEL UR13, URZ, 0x1, UP2 ;  /* 0x00000001ff0d7887 */ /* 0x000fe40009000000 */
[----:B------:R-:W-:Y:S02]  /*2720*/  USEL UR33, UR33, URZ, UP2 ;  /* 0x000000ff21217287 */ /* 0x000fe40009000000 */
[----:B------:R-:W-:Y:S01]  /*2730*/  ULOP3.LUT UR34, UR34, UR13, URZ, 0x3c, !UPT ;  /* 0x0000000d22227292 */ /* 0x000fe2000f8e3cff */
[----:B------:R-:W-:Y:S01]  /*2740*/  PLOP3.LUT P0, PT, PT, PT, UP3, 0x80, 0x8 ;  /* 0x000000000008781c */ /* 0x000fe20003f0f038 */
[----:B------:R-:W-:Y:S03]  /*2750*/  UIADD3 UR29, UPT, UPT, UR29, 0x1, URZ ;  /* 0x000000011d1d7890 */ /* 0x000fe6000fffe0ff */
[----:B------:R-:W-:Y:S02]  /*2760*/  @!UP3 USHF.L.U32 UR13, UR34, 0x1f, URZ ;  /* 0x0000001f220db899 */ /* 0x000fe400080006ff */
[----:B------:R-:W-:Y:S02]  /*2770*/  @!UP3 ULEA UR16, UR33, UR12, 0x3 ;  /* 0x0000000c2110b291 */ /* 0x000fe4000f8e18ff */
[----:B------:R-:W-:Y:S02]  /*2780*/  UISETP.NE.AND UP2, UPT, UR29, 0x10, UPT ;  /* 0x000000101d00788c */ /* 0x000fe4000bf45270 */
[----:B-1----:R-:W-:Y:S05]  /*2790*/  IMAD.U32 R0, RZ, RZ, UR13 ;  /* 0x0000000dff007e24 */ /* 0x002fea000f8e00ff */
[----:B------:R3:W4:Y:S02]  /*27a0*/  @!P0 SYNCS.PHASECHK.TRANS64.TRYWAIT P3, [UR16], R0 ;  /* 0x00000000ff0085a7 */ /* 0x0007240008061110 */
[----:B------:R-:W-:Y:S05]  /*27b0*/  BRA.U UP2, `(.L_x_43) ;  /* 0xfffffff902ec7547 */ /* 0x000fea000b83ffff */
[----:B------:R-:W-:Y:S02]  /*27c0*/  LEA R2, R5, UR12, 0x3 ;  /* 0x0000000c05027c11 */ /* 0x000fe4000f8e18ff */
[----:B------:R-:W-:Y:S01]  /*27d0*/  SHF.L.U32 R3, R4, 0x1f, RZ ;  /* 0x0000001f04037819 */ /* 0x000fe200000006ff */
[----:B------:R-:W-:Y:S06]  /*27e0*/  BRA.U UP1, `(.L_x_44) ;  /* 0x0000000101187547 */ /* 0x000fec000b800000 */
[----:B------:R-:W-:-:S06]  /*27f0*/  USHF.L.U32 UR13, UR35, 0x1f, URZ ;  /* 0x0000001f230d7899 */ /* 0x000fcc00080006ff */
[----:B---3--:R-:W-:Y:S01]  /*2800*/  MOV R0, UR13 ;  /* 0x0000000d00007c02 */ /* 0x008fe20008000f00 */
[----:B------:R-:W-:Y:S02]  /*2810*/  UMOV UR13, 0x3 ;  /* 0x00000003000d7882 */ /* 0x000fe40000000000 */
[----:B------:R1:W-:Y:S01]  /*2820*/  UTCBAR.2CTA.MULTICAST [UR26], URZ, UR13 ;  /* 0x000000ff1a0073e9 */ /* 0x0003e2000820080d */
[----:B------:R1:W-:Y:S01]  /*2830*/  SYNCS.PHASECHK.TRANS64.TRYWAIT PT, [UR12+0x58], R0 ;  /* 0x00005800ff0075a7 */ /* 0x0003e200080e110c */
[----:B------:R-:W-:Y:S02]  /*2840*/  NOP ;  /* 0x0000000000007918 */ /* 0x000fe40000000000 */
.L_x_44:
[----:B------:R-:W5:Y:S02]  /*2850*/  SYNCS.PHASECHK.TRANS64.TRYWAIT P0, [R2+URZ+0x60], R3 ;  /* 0x00006003020075a7 */ /* 0x000f6400080011ff */
[----:B-----5:R-:W-:Y:S05]  /*2860*/  @!P0 BRA `(.L_x_45) ;  /* 0x0000003000708947 */ /* 0x020fea0003800000 */
.L_x_104:
[C---:B-1-3--:R-:W-:Y:S01]  /*2870*/  LEA R0, R5.reuse, UR12, 0x4 ;  /* 0x0000000c05007c11 */ /* 0x04afe2000f8e20ff */
[----:B------:R-:W-:Y:S01]  /*2880*/  VIADD R5, R5, 0x1 ;  /* 0x0000000105057836 */ /* 0x000fe20000000000 */
[----:B------:R-:W-:Y:S01]  /*2890*/  UMOV UR13, UR35 ;  /* 0x00000023000d7c82 */ /* 0x000fe20008000000 */
[----:B------:R-:W-:-:S03]  /*28a0*/  IMAD.MOV.U32 R3, RZ, RZ, 0x1 ;  /* 0x00000001ff037424 */ /* 0x000fc600078e00ff */
[----:B------:R-:W1:Y:S01]  /*28b0*/  LDS R0, [R0+0x3081c] ;  /* 0x03081c0000007984 */ /* 0x000e620000000800 */
[C---:B------:R-:W-:Y:S01]  /*28c0*/  ISETP.NE.AND P1, PT, R5.reuse, 0x2, PT ;  /* 0x000000020500780c */ /* 0x040fe20003f25270 */
[----:B------:R3:W-:Y:S06]  /*28d0*/  MEMBAR.ALL.CTA ;  /* 0x0000000000007992 */ /* 0x0007ec0000008000 */
[----:B---3--:R-:W3:Y:S01]  /*28e0*/  FENCE.VIEW.ASYNC.S ;  /* 0x00000000000073c6 */ /* 0x008ee20000000000 */
[----:B------:R-:W-:Y:S01]  /*28f0*/  SEL R5, R5, RZ, P1 ;  /* 0x000000ff05057207 */ /* 0x000fe20000800000 */
[----:B---3--:R3:W-:Y:S01]  /*2900*/  SYNCS.ARRIVE.TRANS64.ART0 RZ, [R2+URZ+0x70], R3 ;  /* 0x0000700302ff79a7 */ /* 0x0087e200085000ff */
[----:B-1----:R-:W-:-:S02]  /*2910*/  ISETP.NE.AND P0, PT, R0, 0x1, PT ;  /* 0x000000010000780c */ /* 0x002fc40003f05270 */
[----:B---3--:R-:W-:-:S04]  /*2920*/  SEL R3, RZ, 0x1, P1 ;  /* 0x00000001ff037807 */ /* 0x008fc80000800000 */
[----:B------:R-:W-:-:S07]  /*2930*/  LOP3.LUT R4, R4, R3, RZ, 0x3c, !PT ;  /* 0x0000000304047212 */ /* 0x000fce00078e3cff */
[----:B------:R-:W-:Y:S05]  /*2940*/  @!P0 BRA `(.L_x_46) ;  /* 0xfffffff800388947 */ /* 0x000fea000383ffff */
.L_x_37:
[----:B------:R-:W-:-:S09]  /*2950*/  UISETP.NE.AND UP0, UPT, UR15, URZ, UPT ;  /* 0x000000ff0f00728c */ /* 0x000fd2000bf05270 */
[----:B------:R-:W-:Y:S05]  /*2960*/  BRA.U UP0, `(.L_x_47) ;  /* 0x00000001006c7547 */ /* 0x000fea000b800000 */
[----:B------:R-:W-:Y:S01]  /*2970*/  USHF.L.U32 UR35, UR35, 0x1f, URZ ;  /* 0x0000001f23237899 */ /* 0x000fe200080006ff */
[----:B------:R-:W-:-:S05]  /*2980*/  MOV R0, UR12 ;  /* 0x0000000c00007c02 */ /* 0x000fca0008000f00 */
[----:B------:R-:W-:Y:S02]  /*2990*/  MOV R2, UR35 ;  /* 0x0000002300027c02 */ /* 0x000fe40008000f00 */
[----:B------:R-:W-:-:S04]  /*29a0*/  MOV R3, UR35 ;  /* 0x0000002300037c02 */ /* 0x000fc80008000f00 */
[----:B------:R3:W1:Y:S03]  /*29b0*/  SYNCS.PHASECHK.TRANS64.TRYWAIT P0, [R0+URZ+0x58], R3 ;  /* 0x00005803000075a7 */ /* 0x00066600080011ff */
[----:B-1----:R-:W-:Y:S05]  /*29c0*/  @!P0 NANOSLEEP.SYNCS 0x989680 ;  /* 0x009896800000895d */ /* 0x002fea0003900000 */
[----:B------:R-:W1:Y:S02]  /*29d0*/  @!P0 SYNCS.PHASECHK.TRANS64 P0, [R0+URZ+0x58], R3 ;  /* 0x00005803000085a7 */ /* 0x000e6400080010ff */
[----:B-1----:R-:W-:Y:S05]  /*29e0*/  @P0 BRA `(.L_x_47) ;  /* 0x00000000004c0947 */ /* 0x002fea0003800000 */
.L_x_48:
[----:B-1----:R1:W2:Y:S02]  /*29f0*/  SYNCS.PHASECHK.TRANS64.TRYWAIT P0, [R0+URZ+0x58], R3 ;  /* 0x00005803000075a7 */ /* 0x0022a400080011ff */
[----:B--2---:R-:W-:Y:S05]  /*2a00*/  @!P0 NANOSLEEP.SYNCS 0x989680 ;  /* 0x009896800000895d */ /* 0x004fea0003900000 */
[----:B------:R-:W2:Y:S02]  /*2a10*/  @!P0 SYNCS.PHASECHK.TRANS64 P0, [R0+URZ+0x58], R3 ;  /* 0x00005803000085a7 */ /* 0x000ea400080010ff */
[----:B--2---:R-:W-:Y:S05]  /*2a20*/  @!P0 BRA `(.L_x_48) ;  /* 0xfffffffc00f08947 */ /* 0x004fea000383ffff */
[----:B------:R-:W-:Y:S05]  /*2a30*/  BRA `(.L_x_47) ;  /* 0x0000000000387947 */ /* 0x000fea0003800000 */
.L_x_35:
[----:B------:R-:W-:-:S13]  /*2a40*/  ISETP.NE.AND P0, PT, R122, RZ, PT ;  /* 0x000000ff7a00720c */ /* 0x000fda0003f05270 */
[----:B------:R-:W-:Y:S05]  /*2a50*/  @P0 BRA `(.L_x_49) ;  /* 0x00000000002c0947 */ /* 0x000fea0003800000 */
[----:B------:R-:W4:Y:S01]  /*2a60*/  S2UR UR5, SR_CgaCtaId ;  /* 0x00000000000579c3 */ /* 0x000f220000008800 */
[----:B-1----:R-:W-:Y:S01]  /*2a70*/  UMOV UR6, 0x400 ;  /* 0x0000040000067882 */ /* 0x002fe20000000000 */
[----:B------:R-:W-:Y:S01]  /*2a80*/  UMOV UR4, 0x20 ;  /* 0x0000002000047882 */ /* 0x000fe20000000000 */
[----:B------:R-:W-:Y:S01]  /*2a90*/  ELECT P0, URZ, PT ;  /* 0x0000000000ff782f */ /* 0x000fe20003800000 */
[----:B----4-:R-:W-:Y:S02]  /*2aa0*/  ULEA UR5, UR5, UR6, 0x18 ;  /* 0x0000000605057291 */ /* 0x010fe4000f8ec0ff */
[----:B------:R-:W-:-:S04]  /*2ab0*/  UIADD3 UR6, UPT, UPT, -UR4, 0x100000, URZ ;  /* 0x0010000004067890 */ /* 0x000fc8000fffe1ff */
[----:B------:R-:W-:Y:S02]  /*2ac0*/  USHF.L.U32 UR7, UR6, 0xb, URZ ;  /* 0x0000000b06077899 */ /* 0x000fe400080006ff */
[----:B------:R-:W-:Y:S01]  /*2ad0*/  USHF.L.U32 UR6, UR6, 0x1, URZ ;  /* 0x0000000106067899 */ /* 0x000fe200080006ff */
[----:B------:R-:W1:Y:S11]  /*2ae0*/  FENCE.VIEW.ASYNC.S ;  /* 0x00000000000073c6 */ /* 0x000e760000000000 */
[----:B-1----:R4:W1:Y:S02]  /*2af0*/  SYNCS.EXCH.64 URZ, [UR5+0x80], UR6 ;  /* 0x0000800605ff75b2 */ /* 0x0028640008000100 */
[----:B----4-:R-:W-:Y:S01]  /*2b00*/  NOP ;  /* 0x0000000000007918 */ /* 0x010fe20000000000 */
.L_x_49:
[----:B------:R-:W-:Y:S01]  /*2b10*/  NOP ;  /* 0x0000000000007918 */ /* 0x000fe20000000000 */
.L_x_47:
[C---:B------:R-:W-:Y:S02]  /*2b20*/  ISETP.NE.AND P0, PT, R122.reuse, RZ, PT ;  /* 0x000000ff7a00720c */ /* 0x040fe40003f05270 */
[----:B------:R-:W-:-:S11]  /*2b30*/  ISETP.GT.AND P1, PT, R122, 0x3, PT ;  /* 0x000000037a00780c */ /* 0x000fd60003f24270 */
[----:B------:R-:W-:Y:S05]  /*2b40*/  @P0 BRA `(.L_x_50) ;  /* 0x00000000002c0947 */ /* 0x000fea0003800000 */
[----:B--2---:R-:W2:Y:S01]  /*2b50*/  S2UR UR5, SR_CgaCtaId ;  /* 0x00000000000579c3 */ /* 0x004ea20000008800 */
[----:B-1----:R-:W-:Y:S01]  /*2b60*/  UMOV UR6, 0x400 ;  /* 0x0000040000067882 */ /* 0x002fe20000000000 */
[----:B------:R-:W-:Y:S01]  /*2b70*/  UMOV UR4, 0x20 ;  /* 0x0000002000047882 */ /* 0x000fe20000000000 */
[----:B------:R-:W-:Y:S01]  /*2b80*/  ELECT P2, URZ, PT ;  /* 0x0000000000ff782f */ /* 0x000fe20003840000 */
[----:B--2---:R-:W-:Y:S02]  /*2b90*/  ULEA UR5, UR5, UR6, 0x18 ;  /* 0x0000000605057291 */ /* 0x004fe4000f8ec0ff */
[----:B------:R-:W-:-:S04]  /*2ba0*/  UIADD3 UR6, UPT, UPT, -UR4, 0x100000, URZ ;  /* 0x0010000004067890 */ /* 0x000fc8000fffe1ff */
[----:B------:R-:W-:Y:S02]  /*2bb0*/  USHF.L.U32 UR7, UR6, 0xb, URZ ;  /* 0x0000000b06077899 */ /* 0x000fe400080006ff */
[----:B------:R-:W-:Y:S01]  /*2bc0*/  USHF.L.U32 UR6, UR6, 0x1, URZ ;  /* 0x0000000106067899 */ /* 0x000fe200080006ff */
[----:B------:R-:W1:Y:S11]  /*2bd0*/  FENCE.VIEW.ASYNC.S ;  /* 0x00000000000073c6 */ /* 0x000e760000000000 */
[----:B-1----:R1:W2:Y:S01]  /*2be0*/  SYNCS.EXCH.64 URZ, [UR5+0x80], UR6 ;  /* 0x0000800605ff75b2 */ /* 0x0022a20008000100 */
[----:B------:R-:W-:Y:S01]  /*2bf0*/  NOP ;  /* 0x0000000000007918 */ /* 0x000fe20000000000 */
.L_x_50:
[----:B------:R-:W-:Y:S01]  /*2c00*/  NOP ;  /* 0x0000000000007918 */ /* 0x000fe20000000000 */
[----:B------:R-:W-:Y:S01]  /*2c10*/  @P1 NOP ;  /* 0x0000000000001918 */ /* 0x000fe20000000000 */
[----:B------:R-:W-:Y:S05]  /*2c20*/  @P1 BRA `(.L_x_51) ;  /* 0x0000002800681947 */ /* 0x000fea0003800000 */
[----:B------:R-:W-:Y:S05]  /*2c30*/  @P0 BRA `(.L_x_52) ;  /* 0x00000000002c0947 */ /* 0x000fea0003800000 */
[----:B-12---:R-:W1:Y:S01]  /*2c40*/  S2UR UR5, SR_CgaCtaId ;  /* 0x00000000000579c3 */ /* 0x006e620000008800 */
[----:B------:R-:W-:Y:S01]  /*2c50*/  UMOV UR6, 0x400 ;  /* 0x0000040000067882 */ /* 0x000fe20000000000 */
[----:B------:R-:W-:Y:S01]  /*2c60*/  UMOV UR4, 0x20 ;  /* 0x0000002000047882 */ /* 0x000fe20000000000 */
[----:B------:R-:W-:Y:S01]  /*2c70*/  ELECT P1, URZ, PT ;  /* 0x0000000000ff782f */ /* 0x000fe20003820000 */
[----:B-1----:R-:W-:Y:S02]  /*2c80*/  ULEA UR5, UR5, UR6, 0x18 ;  /* 0x0000000605057291 */ /* 0x002fe4000f8ec0ff */
[----:B------:R-:W-:-:S04]  /*2c90*/  UIADD3 UR6, UPT, UPT, -UR4, 0x100000, URZ ;  /* 0x0010000004067890 */ /* 0x000fc8000fffe1ff */
[----:B------:R-:W-:Y:S02]  /*2ca0*/  USHF.L.U32 UR7, UR6, 0xb, URZ ;  /* 0x0000000b06077899 */ /* 0x000fe400080006ff */
[----:B------:R-:W-:Y:S01]  /*2cb0*/  USHF.L.U32 UR6, UR6, 0x1, URZ ;  /* 0x0000000106067899 */ /* 0x000fe200080006ff */
[----:B------:R-:W1:Y:S11]  /*2cc0*/  FENCE.VIEW.ASYNC.S ;  /* 0x00000000000073c6 */ /* 0x000e760000000000 */
[----:B-1----:R1:W2:Y:S01]  /*2cd0*/  SYNCS.EXCH.64 URZ, [UR5+0x80], UR6 ;  /* 0x0000800605ff75b2 */ /* 0x0022a20008000100 */
[----:B------:R-:W-:Y:S01]  /*2ce0*/  NOP ;  /* 0x0000000000007918 */ /* 0x000fe20000000000 */
.L_x_52:
[----:B------:R-:W-:Y:S01]  /*2cf0*/  NOP ;  /* 0x0000000000007918 */ /* 0x000fe20000000000 */
[----:B------:R-:W-:Y:S05]  /*2d00*/  @P0 BRA `(.L_x_53) ;  /* 0x00000004008c0947 */ /* 0x000fea0003800000 */
[----:B------:R-:W5:Y:S01]  /*2d10*/  S2R R5, SR_CgaCtaId ;  /* 0x0000000000057919 */ /* 0x000f620000008800 */
[----:B-12---:R-:W-:Y:S01]  /*2d20*/  NOP ;  /* 0x0000000000007918 */ /* 0x006fe20000000000 */
[----:B---3--:R-:W-:Y:S02]  /*2d30*/  MOV R0, 0x40 ;  /* 0x0000004000007802 */ /* 0x008fe40000000f00 */
[----:B------:R-:W-:Y:S02]  /*2d40*/  MOV R4, 0x400 ;  /* 0x0000040000047802 */ /* 0x000fe40000000f00 */
[C---:B-----5:R-:W-:Y:S02]  /*2d50*/  LEA R0, R5.reuse, R0, 0x18 ;  /* 0x0000000005007211 */ /* 0x060fe400078ec0ff */
[----:B------:R-:W-:-:S04]  /*2d60*/  LEA R4, R5, R4, 0x18 ;  /* 0x0000000405047211 */ /* 0x000fc800078ec0ff */
[----:B------:R-:W1:Y:S02]  /*2d70*/  LDS.U8 R0, [R0] ;  /* 0x0000000000007984 */ /* 0x000e640000000000 */
[----:B-1----:R-:W-:-:S13]  /*2d80*/  ISETP.NE.AND P0, PT, R0, RZ, PT ;  /* 0x000000ff0000720c */ /* 0x002fda0003f05270 */
[----:B------:R-:W-:Y:S05]  /*2d90*/  @P0 BRA `(.L_x_54) ;  /* 0x0000000400500947 */ /* 0x000fea0003800000 */
[C---:B------:R-:W-:Y:S02]  /*2da0*/  LOP3.LUT R0, R5.reuse, 0x1, RZ, 0xc0, !PT ;  /* 0x0000000105007812 */ /* 0x040fe400078ec0ff */
[----:B------:R-:W-:Y:S02]  /*2db0*/  LOP3.LUT R10, R5, 0x1, RZ, 0x3c, !PT ;  /* 0x00000001050a7812 */ /* 0x000fe400078e3cff */
[----:B------:R-:W-:-:S13]  /*2dc0*/  ISETP.NE.U32.AND P1, PT, R0, 0x1, PT ;  /* 0x000000010000780c */ /* 0x000fda0003f25070 */
[----:B------:R-:W-:Y:S05]  /*2dd0*/  @!P1 BRA `(.L_x_55) ;  /* 0x0000000000c49947 */ /* 0x000fea0003800000 */
[----:B------:R-:W-:Y:S01]  /*2de0*/  ELECT P0, URZ, PT ;  /* 0x0000000000ff782f */ /* 0x000fe20003800000 */
[----:B------:R-:W-:-:S12]  /*2df0*/  BSSY B0, `(.L_x_55) ;  /* 0x000002f000007945 */ /* 0x000fd80003800000 */
[----:B------:R-:W-:Y:S05]  /*2e00*/  @!P0 BRA `(.L_x_56) ;  /* 0x0000000000b48947 */ /* 0x000fea0003800000 */
[----:B------:R-:W-:-:S05]  /*2e10*/  UMOV UR4, 0x10 ;  /* 0x0000001000047882 */ /* 0x000fca0000000000 */
[----:B------:R-:W-:Y:S04]  /*2e20*/  DEPBAR.LE SB1, 0x36 ;  /* 0x00009d800000791a */ /* 0x000fe80000000000 */
[----:B------:R-:W1:Y:S02]  /*2e30*/  UTCATOMSWS.2CTA.FIND_AND_SET.ALIGN UP0, UR4, UR4 ;  /* 0x00000004000475e3 */ /* 0x000e640008200800 */
[----:B-1----:R-:W-:Y:S01]  /*2e40*/  PLOP3.LUT P0, PT, PT, PT, UP0, 0x80, 0x8 ;  /* 0x000000000008781c */ /* 0x002fe20003f0f008 */
[----:B------:R-:W-:-:S03]  /*2e50*/  IMAD.U32 R13, RZ, RZ, UR4 ;  /* 0x00000004ff0d7e24 */ /* 0x000fc6000f8e00ff */
[----:B------:R-:W-:-:S04]  /*2e60*/  SEL R0, RZ, 0xffffffff, !P0 ;  /* 0xffffffffff007807 */ /* 0x000fc80004000000 */
[----:B------:R-:W-:-:S13]  /*2e70*/  ISETP.NE.AND P0, PT, R0, RZ, PT ;  /* 0x000000ff0000720c */ /* 0x000fda0003f05270 */
[----:B------:R-:W-:Y:S05]  /*2e80*/  @P0 BRA `(.L_x_57) ;  /* 0x0000000000240947 */ /* 0x000fea0003800000 */
.L_x_58:
[----:B------:R-:W-:Y:S05]  /*2e90*/  NANOSLEEP 0x64 ;  /* 0x000000640000795d */ /* 0x000fea0003800000 */
[----:B------:R-:W-:-:S05]  /*2ea0*/  UMOV UR4, 0x10 ;  /* 0x0000001000047882 */ /* 0x000fca0000000000 */
[----:B------:R-:W-:Y:S04]  /*2eb0*/  DEPBAR.LE SB1, 0x36 ;  /* 0x00009d800000791a */ /* 0x000fe80000000000 */
[----:B------:R-:W1:Y:S02]  /*2ec0*/  UTCATOMSWS.2CTA.FIND_AND_SET.ALIGN UP0, UR4, UR4 ;  /* 0x00000004000475e3 */ /* 0x000e640008200800 */
[----:B-1----:R-:W-:Y:S01]  /*2ed0*/  PLOP3.LUT P0, PT, PT, PT, UP0, 0x80, 0x8 ;  /* 0x000000000008781c */ /* 0x002fe20003f0f008 */
[----:B------:R-:W-:-:S03]  /*2ee0*/  IMAD.U32 R13, RZ, RZ, UR4 ;  /* 0x00000004ff0d7e24 */ /* 0x000fc6000f8e00ff */
[----:B------:R-:W-:-:S04]  /*2ef0*/  SEL R0, RZ, 0xffffffff, !P0 ;  /* 0xffffffffff007807 */ /* 0x000fc80004000000 */
[----:B------:R-:W-:-:S13]  /*2f00*/  ISETP.NE.AND P0, PT, R0, RZ, PT ;  /* 0x000000ff0000720c */ /* 0x000fda0003f05270 */
[----:B------:R-:W-:Y:S05]  /*2f10*/  @!P0 BRA `(.L_x_58) ;  /* 0xfffffffc00dc8947 */ /* 0x000fea000383ffff */
.L_x_57:
[----:B------:R-:W-:Y:S01]  /*2f20*/  MOV R0, 0x60 ;  /* 0x0000006000007802 */ /* 0x000fe20000000f00 */
[----:B------:R-:W-:Y:S02]  /*2f30*/  VIADD R7, R4, 0x88 ;  /* 0x0000008804077836 */ /* 0x000fe40000000000 */
[----:B------:R-:W-:Y:S01]  /*2f40*/  IMAD.MOV.U32 R8, RZ, RZ, 0x4 ;  /* 0x00000004ff087424 */ /* 0x000fe200078e00ff */
[----:B------:R-:W-:Y:S02]  /*2f50*/  LEA R11, R5, R0, 0x18 ;  /* 0x00000000050b7211 */ /* 0x000fe400078ec0ff */
[----:B------:R-:W-:-:S03]  /*2f60*/  MOV R0, 0x58 ;  /* 0x0000005800007802 */ /* 0x000fc60000000f00 */
[----:B------:R-:W1:Y:S01]  /*2f70*/  LDS R14, [R11] ;  /* 0x000000000b0e7984 */ /* 0x000e620000000800 */
[----:B------:R-:W-:Y:S01]  /*2f80*/  LEA R3, R5, R0, 0x18 ;  /* 0x0000000005037211 */ /* 0x000fe200078ec0ff */
[----:B-1----:R-:W-:-:S04]  /*2f90*/  IMAD.U32 R14, R14, -0x80000000, RZ ;  /* 0x800000000e0e7824 */ /* 0x002fc800078e00ff */
[----:B------:R-:W1:Y:S02]  /*2fa0*/  SYNCS.PHASECHK.TRANS64.TRYWAIT P0, [R3+URZ], R14 ;  /* 0x0000000e030075a7 */ /* 0x000e6400080011ff */
[----:B-1----:R-:W-:Y:S05]  /*2fb0*/  @P0 BRA `(.L_x_59) ;  /* 0x0000000000080947 */ /* 0x002fea0003800000 */
[----:B------:R-:W1:Y:S02]  /*2fc0*/  SYNCS.PHASECHK.TRANS64.TRYWAIT P0, [R3+URZ], R14 ;  /* 0x0000000e030075a7 */ /* 0x000e6400080011ff */
[----:B-1----:R-:W-:Y:S05]  /*2fd0*/  @!P0 BRA `(.L_x_60) ;  /* 0x0000002800b08947 */ /* 0x002fea0003800000 */
.L_x_59:
[C---:B-1----:R-:W-:Y:S01]  /*2fe0*/  PRMT R3, R10.reuse, 0x654, R3 ;  /* 0x000006540a037816 */ /* 0x042fe20000000003 */
[C---:B------:R-:W-:Y:S01]  /*2ff0*/  IMAD.SHL.U32 R9, R13.reuse, 0x20, RZ ;  /* 0x000000200d097824 */ /* 0x040fe200078e00ff */
[----:B------:R-:W-:Y:S01]  /*3000*/  PRMT R2, R10, 0x654, R7 ;  /* 0x000006540a027816 */ /* 0x000fe20000000007 */
[----:B------:R-:W-:Y:S01]  /*3010*/  IMAD.MOV.U32 R6, RZ, RZ, 0xffff ;  /* 0x0000ffffff067424 */ /* 0x000fe200078e00ff */
[----:B------:R1:W-:Y:S01]  /*3020*/  SYNCS.ARRIVE.TRANS64.RED RZ, [R3+URZ], R8 ;  /* 0x0000000803ff79a7 */ /* 0x0003e200080004ff */
[----:B------:R-:W-:Y:S01]  /*3030*/  IMAD.MOV.U32 R0, RZ, RZ, 0x1 ;  /* 0x00000001ff007424 */ /* 0x000fe200078e00ff */
[----:B------:R2:W-:Y:S01]  /*3040*/  STS [R4+0x88], R9 ;  /* 0x0000880904007388 */ /* 0x0005e20000000800 */
[----:B------:R-:W-:Y:S01]  /*3050*/  VIADD R7, R13, 0x10 ;  /* 0x000000100d077836 */ /* 0x000fe20000000000 */
[----:B------:R-:W-:Y:S02]  /*3060*/  SHF.L.U32 R6, R6, R13, RZ ;  /* 0x0000000d06067219 */ /* 0x000fe400000006ff */
[----:B------:R2:W-:Y:S02]  /*3070*/  STAS [R2.64], R13 ;  /* 0x0000000d02007dbd */ /* 0x0005e4000c0008ff */
[----:B------:R-:W-:-:S04]  /*3080*/  SHF.L.U32 R7, R0, R7, RZ ;  /* 0x0000000700077219 */ /* 0x000fc800000006ff */
[----:B------:R-:W-:Y:S02]  /*3090*/  LOP3.LUT R6, R7, R6, RZ, 0xfc, !PT ;  /* 0x0000000607067212 */ /* 0x000fe400078efcff */
[----:B-1----:R-:W-:-:S04]  /*30a0*/  MOV R8, 0x50 ;  /* 0x0000005000087802 */ /* 0x002fc80000000f00 */
[----:B------:R-:W-:-:S05]  /*30b0*/  LEA R7, R5, R8, 0x18 ;  /* 0x0000000805077211 */ /* 0x000fca00078ec0ff */
[----:B------:R2:W-:Y:S04]  /*30c0*/  ATOMS.OR RZ, [R7], R6 ;  /* 0x0000000607ff738c */ /* 0x0005e80003000000 */
[----:B------:R2:W-:Y:S02]  /*30d0*/  ATOMS.XOR RZ, [R11], R0 ;  /* 0x000000000bff738c */ /* 0x0005e40003800000 */
.L_x_56:
[----:B------:R-:W-:Y:S05]  /*30e0*/  BSYNC B0 ;  /* 0x0000000000007941 */ /* 0x000fea0003800000 */
.L_x_55:
[----:B------:R-:W-:Y:S05]  /*30f0*/  @P1 BRA `(.L_x_61) ;  /* 0x0000000000881947 */ /* 0x000fea0003800000 */
[----:B------:R-:W-:Y:S05]  /*3100*/  WARPSYNC.ALL ;  /* 0x0000000000007948 */ /* 0x000fea0003800000 */
[----:B------:R-:W-:Y:S01]  /*3110*/  NOP ;  /* 0x0000000000007918 */ /* 0x000fe20000000000 */
[----:B------:R-:W-:-:S13]  /*3120*/  ELECT P0, URZ, PT ;  /* 0x0000000000ff782f */ /* 0x000fda0003800000 */
[----:B------:R-:W-:Y:S05]  /*3130*/  @!P0 BRA `(.L_x_61) ;  /* 0x0000000000788947 */ /* 0x000fea0003800000 */
[----:B--2---:R-:W-:Y:S02]  /*3140*/  MOV R0, 0x60 ;  /* 0x0000006000007802 */ /* 0x004fe40000000f00 */
[----:B------:R-:W-:Y:S02]  /*3150*/  MOV R2, 0x58 ;  /* 0x0000005800027802 */ /* 0x000fe40000000f00 */
[C---:B------:R-:W-:Y:S02]  /*3160*/  LEA R7, R5.reuse, R0, 0x18 ;  /* 0x0000000005077211 */ /* 0x040fe400078ec0ff */
[----:B------:R-:W-:-:S03]  /*3170*/  LEA R3, R5, R2, 0x18 ;  /* 0x0000000205037211 */ /* 0x000fc600078ec0ff */
[----:B------:R-:W1:Y:S02]  /*3180*/  LDS R0, [R7] ;  /* 0x0000000007007984 */ /* 0x000e640000000800 */
[----:B-1----:R-:W-:-:S04]  /*3190*/  IMAD.U32 R8, R0, -0x80000000, RZ ;  /* 0x8000000000087824 */ /* 0x002fc800078e00ff */
[----:B------:R-:W1:Y:S02]  /*31a0*/  SYNCS.PHASECHK.TRANS64.TRYWAIT P0, [R3+URZ], R8 ;  /* 0x00000008030075a7 */ /* 0x000e6400080011ff */
[----:B-1----:R-:W-:Y:S05]  /*31b0*/  @P0 BRA `(.L_x_62) ;  /* 0x0000000000080947 */ /* 0x002fea0003800000 */
[----:B------:R-:W1:Y:S02]  /*31c0*/  SYNCS.PHASECHK.TRANS64.TRYWAIT P0, [R3+URZ], R8 ;  /* 0x00000008030075a7 */ /* 0x000e6400080011ff */
[----:B-1----:R-:W-:Y:S05]  /*31d0*/  @!P0 BRA `(.L_x_63) ;  /* 0x0000002800488947 */ /* 0x002fea0003800000 */
.L_x_62:
[----:B------:R-:W2:Y:S01]  /*31e0*/  LDS R13, [R4+0x88] ;  /* 0x00008800040d7984 */ /* 0x000ea20000000800 */
[----:B------:R-:W-:Y:S01]  /*31f0*/  IMAD.MOV.U32 R2, RZ, RZ, 0xffff ;  /* 0x0000ffffff027424 */ /* 0x000fe200078e00ff */
[----:B-1----:R-:W-:Y:S01]  /*3200*/  PRMT R3, R10, 0x654, R3 ;  /* 0x000006540a037816 */ /* 0x002fe20000000003 */
[----:B------:R-:W-:Y:S02]  /*3210*/  IMAD.MOV.U32 R0, RZ, RZ, 0x1 ;  /* 0x00000001ff007424 */ /* 0x000fe400078e00ff */
[C---:B--2---:R-:W-:Y:S01]  /*3220*/  IMAD.SHL.U32 R11, R13.reuse, 0x20, RZ ;  /* 0x000000200d0b7824 */ /* 0x044fe200078e00ff */
[----:B------:R-:W-:Y:S01]  /*3230*/  SHF.L.U32 R2, R2, R13, RZ ;  /* 0x0000000d02027219 */ /* 0x000fe200000006ff */
[----:B------:R-:W-:-:S03]  /*3240*/  VIADD R9, R13, 0x10 ;  /* 0x000000100d097836 */ /* 0x000fc60000000000 */
[----:B------:R1:W-:Y:S01]  /*3250*/  STS [R4+0x88], R11 ;  /* 0x0000880b04007388 */ /* 0x0003e20000000800 */
[----:B------:R-:W-:Y:S02]  /*3260*/  MOV R6, 0x50 ;  /* 0x0000005000067802 */ /* 0x000fe40000000f00 */
[----:B------:R-:W-:Y:S02]  /*3270*/  SHF.L.U32 R9, R0, R9, RZ ;  /* 0x0000000900097219 */ /* 0x000fe400000006ff */
[----:B------:R-:W-:Y:S02]  /*3280*/  LEA R5, R5, R6, 0x18 ;  /* 0x0000000605057211 */ /* 0x000fe400078ec0ff */
[----:B------:R-:W-:-:S05]  /*3290*/  LOP3.LUT R2, R9, R2, RZ, 0xfc, !PT ;  /* 0x0000000209027212 */ /* 0x000fca00078efcff */
[----:B------:R1:W-:Y:S01]  /*32a0*/  ATOMS.OR RZ, [R5], R2 ;  /* 0x0000000205ff738c */ /* 0x0003e20003000000 */
[----:B------:R1:W-:Y:S03]  /*32b0*/  SYNCS.ARRIVE.TRANS64.RED.A1T0 RZ, [R3+URZ], RZ ;  /* 0x000000ff03ff79a7 */ /* 0x0003e600081004ff */
[----:B------:R1:W-:Y:S01]  /*32c0*/  ATOMS.XOR RZ, [R7], R0 ;  /* 0x0000000007ff738c */ /* 0x0003e20003800000 */
[----:B------:R-:W-:Y:S05]  /*32d0*/  BRA `(.L_x_61) ;  /* 0x0000000000107947 */ /* 0x000fea0003800000 */
.L_x_54:
[----:B------:R-:W-:Y:S02]  /*32e0*/  MOV R3, 0xffffffff ;  /* 0xffffffff00037802 */ /* 0x000fe40000000f00 */
[----:B------:R-:W-:-:S03]  /*32f0*/  MOV R2, 0x3320 ;  /* 0x0000332000027802 */ /* 0x000fc60000000f00 */
[----:B------:R1:W-:Y:S04]  /*3300*/  STS [R4+0x88], R3 ;  /* 0x0000880304007388 */ /* 0x0003e80000000800 */
[----:B-1--4-:R-:W-:Y:S05]  /*3310*/  CALL.REL.NOINC `($__internal_1_$__cuda_sm10x_tcgen05_guardrail_trap_phase_invalid_during_alloc) ;  /* 0x0000002800747944 */ /* 0x012fea0003c00000 */
.L_x_61:
[----:B------:R-:W-:Y:S05]  /*3320*/  WARPSYNC.ALL ;  /* 0x0000000000007948 */ /* 0x000fea0003800000 */
[----:B------:R-:W-:Y:S01]  /*3330*/  NOP ;  /* 0x0000000000007918 */ /* 0x000fe20000000000 */
.L_x_53:
[----:B--2---:R-:W2:Y:S08]  /*3340*/  S2UR UR4, SR_CgaCtaId ;  /* 0x00000000000479c3 */ /* 0x004eb00000008800 */
[----:B-1----:R-:W-:Y:S01]  /*3350*/  BAR.SYNC.DEFER_BLOCKING 0x3, 0xa0 ;  /* 0x00c2800000007b1d */ /* 0x002fe20000010000 */
[----:B------:R-:W-:Y:S01]  /*3360*/  MOV R87, 0x400 ;  /* 0x0000040000577802 */ /* 0x000fe20000000f00 */
[----:B--2---:R-:W-:-:S05]  /*3370*/  IMAD.U32 R86, RZ, RZ, UR4 ;  /* 0x00000004ff567e24 */ /* 0x004fca000f8e00ff */
[----:B------:R-:W-:-:S05]  /*3380*/  LEA R87, R86, R87, 0x18 ;  /* 0x0000005756577211 */ /* 0x000fca00078ec0ff */
[----:B------:R1:W2:Y:S01]  /*3390*/  LDS R121, [R87+0x88] ;  /* 0x0000880057797984 */ /* 0x0002a20000000800 */
[----:B------:R-:W5:Y:S02]  /*33a0*/  SYNCS.PHASECHK.TRANS64.TRYWAIT P0, [R87+URZ+0x60], RZ ;  /* 0x000060ff570075a7 */ /* 0x000f6400080011ff */
[----:B-12--5:R-:W-:Y:S05]  /*33b0*/  @!P0 BRA `(.L_x_64) ;  /* 0x0000002400e88947 */ /* 0x026fea0003800000 */
.L_x_107:
[----:B------:R-:W2:Y:S01]  /*33c0*/  LDS.128 R88, [R87+0x30810] ;  /* 0x0308100057587984 */ /* 0x000ea20000000c00 */
[----:B---3--:R-:W-:Y:S01]  /*33d0*/  HFMA2 R0, -RZ, RZ, 0, 5.9604644775390625e-08 ;  /* 0x00000001ff007431 */ /* 0x008fe200000001ff */
[----:B------:R3:W-:Y:S06]  /*33e0*/  MEMBAR.ALL.CTA ;  /* 0x0000000000007992 */ /* 0x0007ec0000008000 */
[----:B---3--:R-:W3:Y:S02]  /*33f0*/  FENCE.VIEW.ASYNC.S ;  /* 0x00000000000073c6 */ /* 0x008ee40000000000 */
[----:B---3--:R3:W-:Y:S01]  /*3400*/  SYNCS.ARRIVE.TRANS64.ART0 RZ, [R87+URZ+0x70], R0 ;  /* 0x0000700057ff79a7 */ /* 0x0087e200085000ff */
[----:B--2---:R-:W-:-:S13]  /*3410*/  ISETP.NE.AND P0, PT, R91, 0x1, PT ;  /* 0x000000015b00780c */ /* 0x004fda0003f05270 */
[----:B---3--:R-:W-:Y:S05]  /*3420*/  @P0 BRA `(.L_x_65) ;  /* 0x0000001c00300947 */ /* 0x008fea0003800000 */
[----:B------:R-:W-:Y:S01]  /*3430*/  IMAD.SHL.U32 R3, R106, 0x80, RZ ;  /* 0x000000806a037824 */ /* 0x000fe200078e00ff */
[----:B------:R-:W-:Y:S01]  /*3440*/  SHF.R.U32.HI R112, RZ, 0x5, R106 ;  /* 0x00000005ff707819 */ /* 0x000fe2000001166a */
[----:B------:R-:W-:Y:S01]  /*3450*/  USHF.R.U32.HI UR5, URZ, 0x1, UR14 ;  /* 0x00000001ff057899 */ /* 0x000fe2000801160e */
[C---:B------:R-:W-:Y:S01]  /*3460*/  ISETP.NE.AND P0, PT, R86.reuse, UR22, PT ;  /* 0x0000001656007c0c */ /* 0x040fe2000bf05270 */
[----:B------:R-:W-:Y:S01]  /*3470*/  VIADD R104, R87, 0x58 ;  /* 0x0000005857687836 */ /* 0x000fe20000000000 */
[----:B------:R-:W-:Y:S01]  /*3480*/  LOP3.LUT R3, R3, 0xf80, RZ, 0xc0, !PT ;  /* 0x00000f8003037812 */ /* 0x000fe200078ec0ff */
[----:B------:R-:W-:Y:S01]  /*3490*/  UIADD3 UR4, UPT, UPT, UR5, -0x1, URZ ;  /* 0xffffffff05047890 */ /* 0x000fe2000fffe0ff */
[----:B------:R-:W-:Y:S01]  /*34a0*/  ISETP.LT.AND P0, PT, R86, RZ, P0 ;  /* 0x000000ff5600720c */ /* 0x000fe20000701270 */
[----:B------:R-:W2:Y:S01]  /*34b0*/  S2UR UR7, SR_CgaCtaId ;  /* 0x00000000000779c3 */ /* 0x000ea20000008800 */
[----:B------:R-:W3:Y:S01]  /*34c0*/  S2R R105, SR_LANEID ;  /* 0x0000000000697919 */ /* 0x000ee20000000000 */
[----:B------:R-:W-:Y:S01]  /*34d0*/  IMAD R4, R112, 0x1000, R3 ;  /* 0x0000100070047824 */ /* 0x000fe200078e0203 */
[----:B------:R-:W1:Y:S01]  /*34e0*/  LDCU.64 UR8, c[0x0][0x348] ;  /* 0x00006900ff0877ac */ /* 0x000e620008000a00 */
[----:B------:R-:W-:-:S02]  /*34f0*/  IMAD.U32 R3, RZ, RZ, UR4 ;  /* 0x00000004ff037e24 */ /* 0x000fc4000f8e00ff */
[----:B------:R-:W-:Y:S02]  /*3500*/  IMAD.IADD R4, R87, 0x1, R4 ;  /* 0x0000000157047824 */ /* 0x000fe400078e0204 */
[----:B------:R-:W-:Y:S02]  /*3510*/  IMAD R120, R122, 0x4, R87 ;  /* 0x000000047a787824 */ /* 0x000fe400078e0257 */
[C---:B------:R-:W-:Y:S02]  /*3520*/  VIADD R2, R4.reuse, 0x430 ;  /* 0x0000043004027836 */ /* 0x040fe40000000000 */
[C---:B------:R-:W-:Y:S02]  /*3530*/  VIADD R5, R4.reuse, 0x420 ;  /* 0x0000042004057836 */ /* 0x040fe40000000000 */
[----:B------:R-:W-:Y:S01]  /*3540*/  @!P0 IMAD R3, RZ, RZ, UR5 ;  /* 0x00000005ff038e24 */ /* 0x000fe2000f8e02ff */
[----:B------:R-:W-:Y:S01]  /*3550*/  SHF.R.U32.HI R119, RZ, 0x3, R2 ;  /* 0x00000003ff777819 */ /* 0x000fe20000011602 */
[----:B------:R-:W-:Y:S01]  /*3560*/  VIADD R6, R4, 0x410 ;  /* 0x0000041004067836 */ /* 0x000fe20000000000 */
[----:B------:R-:W-:Y:S01]  /*3570*/  SHF.R.U32.HI R118, RZ, 0x3, R5 ;  /* 0x00000003ff767819 */ /* 0x000fe20000011605 */
[----:B------:R-:W-:Y:S01]  /*3580*/  IMAD.IADD R3, R3, 0x1, R3 ;  /* 0x0000000103037824 */ /* 0x000fe200078e0203 */
[----:B------:R-:W-:Y:S01]  /*3590*/  LOP3.LUT R119, R2, 0x70, R119, 0x78, !PT ;  /* 0x0000007002777812 */ /* 0x000fe200078e7877 */
[----:B------:R-:W-:Y:S01]  /*35a0*/  VIADD R2, R4, 0x470 ;  /* 0x0000047004027836 */ /* 0x000fe20000000000 */
[----:B------:R-:W-:Y:S01]  /*35b0*/  LOP3.LUT R118, R5, 0x70, R118, 0x78, !PT ;  /* 0x0000007005767812 */ /* 0x000fe200078e7876 */
[----:B------:R-:W-:Y:S01]  /*35c0*/  IMAD.MOV.U32 R110, RZ, RZ, 0x1 ;  /* 0x00000001ff6e7424 */ /* 0x000fe200078e00ff */
[----:B------:R-:W-:Y:S01]  /*35d0*/  LOP3.LUT R5, R106, 0x1f, RZ, 0xc0, !PT ;  /* 0x0000001f6a057812 */ /* 0x000fe200078ec0ff */
[----:B------:R-:W-:Y:S01]  /*35e0*/  IMAD.MOV.U32 R108, RZ, RZ, RZ ;  /* 0x000000ffff6c7224 */ /* 0x000fe200078e00ff */
[----:B------:R-:W-:Y:S01]  /*35f0*/  SHF.R.U32.HI R115, RZ, 0x3, R2 ;  /* 0x00000003ff737819 */ /* 0x000fe20000011602 */
[----:B------:R-:W-:Y:S01]  /*3600*/  IMAD.MOV.U32 R107, RZ, RZ, RZ ;  /* 0x000000ffff6b7224 */ /* 0x000fe200078e00ff */
[----:B------:R-:W-:Y:S01]  /*3610*/  PRMT R104, R3, 0x654, R104 ;  /* 0x0000065403687816 */ /* 0x000fe20000000068 */
[----:B------:R-:W-:Y:S01]  /*3620*/  VIADD R3, R4, 0x400 ;  /* 0x0000040004037836 */ /* 0x000fe20000000000 */
[----:B------:R-:W-:Y:S01]  /*3630*/  LOP3.LUT R115, R2, 0x70, R115, 0x78, !PT ;  /* 0x0000007002737812 */ /* 0x000fe200078e7873 */
[C---:B------:R-:W-:Y:S01]  /*3640*/  IMAD R2, R112.reuse, 0x20, R5 ;  /* 0x0000002070027824 */ /* 0x040fe200078e0205 */
[----:B------:R-:W-:Y:S01]  /*3650*/  SHF.R.U32.HI R117, RZ, 0x3, R6 ;  /* 0x00000003ff757819 */ /* 0x000fe20000011606 */
[----:B------:R-:W-:Y:S01]  /*3660*/  IMAD R112, R112, 0x200000, R121 ;  /* 0x0020000070707824 */ /* 0x000fe200078e0279 */
[----:B------:R-:W-:Y:S01]  /*3670*/  SHF.R.U32.HI R116, RZ, 0x3, R3 ;  /* 0x00000003ff747819 */ /* 0x000fe20000011603 */
[----:B------:R-:W-:Y:S01]  /*3680*/  IMAD.SHL.U32 R2, R2, 0x20, RZ ;  /* 0x0000002002027824 */ /* 0x000fe200078e00ff */
[----:B------:R-:W-:Y:S01]  /*3690*/  LOP3.LUT R117, R6, 0x70, R117, 0x78, !PT ;  /* 0x0000007006757812 */ /* 0x000fe200078e7875 */
[C---:B------:R-:W-:Y:S01]  /*36a0*/  VIADD R6, R4.reuse, 0x450 ;  /* 0x0000045004067836 */ /* 0x040fe20000000000 */
[----:B------:R-:W-:Y:S01]  /*36b0*/  LOP3.LUT R116, R3, 0x70, R116, 0x78, !PT ;  /* 0x0000007003747812 */ /* 0x000fe200078e7874 */
[----:B------:R-:W-:Y:S01]  /*36c0*/  VIADD R3, R4, 0x460 ;  /* 0x0000046004037836 */ /* 0x000fe20000000000 */
[----:B------:R-:W-:Y:S01]  /*36d0*/  LOP3.LUT R2, R2, 0xffff, RZ, 0xc0, !PT ;  /* 0x0000ffff02027812 */ /* 0x000fe200078ec0ff */
[----:B------:R-:W-:Y:S01]  /*36e0*/  VIADD R4, R4, 0x440 ;  /* 0x0000044004047836 */ /* 0x000fe20000000000 */
[----:B------:R-:W-:-:S02]  /*36f0*/  SHF.R.U32.HI R113, RZ, 0x3, R6 ;  /* 0x00000003ff717819 */ /* 0x000fc40000011606 */
[----:B------:R-:W-:Y:S02]  /*3700*/  SHF.R.U32.HI R2, RZ, 0x1, R2 ;  /* 0x00000001ff027819 */ /* 0x000fe40000011602 */
[----:B------:R-:W-:Y:S02]  /*3710*/  SHF.R.U32.HI R114, RZ, 0x3, R3 ;  /* 0x00000003ff727819 */ /* 0x000fe40000011603 */
[----:B------:R-:W-:Y:S02]  /*3720*/  LOP3.LUT R2, R2, 0xffff, RZ, 0xc0, !PT ;  /* 0x0000ffff02027812 */ /* 0x000fe400078ec0ff */
[----:B------:R-:W-:Y:S02]  /*3730*/  SHF.R.U32.HI R111, RZ, 0x3, R4 ;  /* 0x00000003ff6f7819 */ /* 0x000fe40000011604 */
[----:B------:R-:W-:Y:S01]  /*3740*/  LOP3.LUT R114, R3, 0x70, R114, 0x78, !PT ;  /* 0x0000007003727812 */ /* 0x000fe200078e7872 */
[----:B------:R-:W-:Y:S01]  /*3750*/  IMAD.IADD R109, R87, 0x1, R2 ;  /* 0x00000001576d7824 */ /* 0x000fe200078e0202 */
[----:B------:R-:W-:-:S02]  /*3760*/  LOP3.LUT R113, R6, 0x70, R113, 0x78, !PT ;  /* 0x0000007006717812 */ /* 0x000fc400078e7871 */
[----:B-123--:R-:W-:-:S07]  /*3770*/  LOP3.LUT R111, R4, 0x70, R111, 0x78, !PT ;  /* 0x00000070046f7812 */ /* 0x00efce00078e786f */
.L_x_78:
[----:B------:R-:W1:Y:S01]  /*3780*/  LDC.64 R6, c[0x0][0x750] ;  /* 0x0001d400ff067b82 */ /* 0x000e620000000a00 */
[----:B------:R-:W-:-:S05]  /*3790*/  IMAD.SHL.U32 R3, R88, 0x100, RZ ;  /* 0x0000010058037824 */ /* 0x000fca00078e00ff */
[----:B------:R-:W-:Y:S02]  /*37a0*/  LEA.HI.SX32 R2, R3, R106, 0x1f ;  /* 0x0000006a03027211 */ /* 0x000fe400078ffaff */
[----:B------:R-:W2:Y:S01]  /*37b0*/  LDC.64 R4, c[0x0][0x758] ;  /* 0x0001d600ff047b82 */ /* 0x000ea20000000a00 */
[----:B-1----:R-:W-:-:S05]  /*37c0*/  IMAD.WIDE R6, R90, 0x4, R6 ;  /* 0x000000045a067825 */ /* 0x002fca00078e0206 */
[----:B------:R1:W5:Y:S01]  /*37d0*/  LDG.E R124, desc[UR30][R6.64] ;  /* 0x0000001e067c7981 */ /* 0x000362000c1e1900 */
[----:B--2---:R-:W-:-:S04]  /*37e0*/  IMAD.WIDE R8, R2, 0x4, R4 ;  /* 0x0000000402087825 */ /* 0x004fc800078e0204 */
[----:B------:R-:W-:Y:S01]  /*37f0*/  IMAD.U32 R2, R107, -0x80000000, RZ ;  /* 0x800000006b027824 */ /* 0x000fe200078e00ff */
[----:B------:R1:W5:Y:S03]  /*3800*/  LDG.E R123, desc[UR30][R8.64] ;  /* 0x0000001e087b7981 */ /* 0x000366000c1e1900 */
[----:B------:R-:W2:Y:S01]  /*3810*/  SYNCS.PHASECHK.TRANS64.TRYWAIT P0, [R87+URZ+0x50], R2 ;  /* 0x00005002570075a7 */ /* 0x000ea200080011ff */
[----:B------:R-:W-:-:S04]  /*3820*/  LEA.HI R4, R88, R88, RZ, 0x1 ;  /* 0x0000005858047211 */ /* 0x000fc800078f08ff */
[----:B------:R-:W-:-:S04]  /*3830*/  LOP3.LUT R3, R4, 0xfffffffe, RZ, 0xc0, !PT ;  /* 0xfffffffe04037812 */ /* 0x000fc800078ec0ff */
[----:B------:R-:W-:-:S04]  /*3840*/  ISETP.NE.AND P1, PT, R88, R3, PT ;  /* 0x000000035800720c */ /* 0x000fc80003f25270 */
[----:B------:R-:W-:Y:S02]  /*3850*/  ISETP.LT.AND P1, PT, R88, RZ, P1 ;  /* 0x000000ff5800720c */ /* 0x000fe40000f21270 */
[----:B------:R-:W-:Y:S01]  /*3860*/  SHF.R.U32.HI R3, RZ, 0x1, R4 ;  /* 0x00000001ff037819 */ /* 0x000fe20000011604 */
[----:B------:R-:W-:-:S03]  /*3870*/  IMAD.MOV.U32 R103, RZ, RZ, R90 ;  /* 0x000000ffff677224 */ /* 0x000fc600078e005a */
[----:B------:R-:W-:-:S07]  /*3880*/  IADD3 R126, PT, PT, R3, -0x1, RZ ;  /* 0xffffffff037e7810 */ /* 0x000fce0007ffe0ff */
[----:B------:R-:W-:Y:S01]  /*3890*/  @!P1 IADD3 R126, PT, PT, R3, RZ, RZ ;  /* 0x000000ff037e9210 */ /* 0x000fe20007ffe0ff */
[----:B-12---:R-:W-:Y:S06]  /*38a0*/  @!P0 BRA `(.L_x_66) ;  /* 0x0000002000c08947 */ /* 0x006fec0003800000 */
.L_x_109:
[----:B------:R-:W-:Y:S01]  /*38b0*/  SHF.R.S32.HI R102, RZ, 0x1f, R90 ;  /* 0x0000001fff667819 */ /* 0x000fe2000001145a */
[C---:B------:R-:W-:Y:S01]  /*38c0*/  IMAD R125, R107.reuse, 0xd0, R112 ;  /* 0x000000d06b7d7824 */ /* 0x040fe200078e0270 */
[----:B------:R-:W-:Y:S01]  /*38d0*/  ISETP.NE.AND P4, PT, R107, RZ, PT ;  /* 0x000000ff6b00720c */ /* 0x000fe20003f85270 */
[----:B------:R-:W-:Y:S01]  /*38e0*/  IMAD.MOV.U32 R130, RZ, RZ, RZ ;  /* 0x000000ffff827224 */ /* 0x000fe200078e00ff */
[----:B------:R-:W-:Y:S01]  /*38f0*/  CS2R R128, SRZ ;  /* 0x0000000000807805 */ /* 0x000fe2000001ff00 */
[----:B------:R-:W-:Y:S01]  /*3900*/  IMAD.MOV.U32 R127, RZ, RZ, RZ ;  /* 0x000000ffff7f7224 */ /* 0x000fe200078e00ff */
[----:B------:R-:W-:-:S09]  /*3910*/  LEA R126, R126, UR21, 0x8 ;  /* 0x000000157e7e7c11 */ /* 0x000fd2000f8e40ff */
.L_x_73:
[----:B-1----:R-:W-:Y:S01]  /*3920*/  IADD3 R3, PT, PT, R129, 0x3, RZ ;  /* 0x0000000381037810 */ /* 0x002fe20007ffe0ff */
[----:B------:R-:W-:Y:S05]  /*3930*/  WARPSYNC.ALL ;  /* 0x0000000000007948 */ /* 0x000fea0003800000 */
[----:B------:R-:W-:Y:S01]  /*3940*/  NOP ;  /* 0x0000000000007918 */ /* 0x000fe20000000000 */
[----:B------:R-:W-:Y:S01]  /*3950*/  SEL R88, R3, R128, !P4 ;  /* 0x0000008003587207 */ /* 0x000fe20006000000 */
[----:B------:R-:W-:Y:S01]  /*3960*/  BSSY.RECONVERGENT B0, `(.L_x_67) ;  /* 0x000003a000007945 */ /* 0x000fe20003800200 */
[----:B------:R-:W-:Y:S02]  /*3970*/  ISETP.NE.AND P0, PT, R127, RZ, PT ;  /* 0x000000ff7f00720c */ /* 0x000fe40003f05270 */
[----:B------:R-:W-:-:S04]  /*3980*/  SHF.L.U32 R90, R88, 0x6, RZ ;  /* 0x00000006585a7819 */ /* 0x000fc800000006ff */
[----:B------:R-:W-:-:S04]  /*3990*/  IADD3 R2, PT, PT, R125, R90, RZ ;  /* 0x0000005a7d027210 */ /* 0x000fc80007ffe0ff */
[----:B------:R-:W-:-:S13]  /*39a0*/  R2UR UR4, R2 ;  /* 0x00000000020472ca */ /* 0x000fda00000e0000 */
[----:B------:R-:W1:Y:S01]  /*39b0*/  LDTM.x32 R36, tmem[UR4+0x20] ;  /* 0x00002004002479ee */ /* 0x000e6200082c0000 */
[----:B------:R-:W-:-:S13]  /*39c0*/  R2UR UR4, R2 ;  /* 0x00000000020472ca */ /* 0x000fda00000e0000 */
[----:B------:R-:W2:Y:S01]  /*39d0*/  LDTM.x32 R4, tmem[UR4] ;  /* 0x00000004000479ee */ /* 0x000ea200082c0000 */
[-C--:B-1---5:R-:W-:Y:S02]  /*39e0*/  FMUL2 R2, R36.F32x2.HI_LO, R124.reuse.F32 ;  /* 0x0000007c2402724a */ /* 0x0a2fe40001000000 */
[-C--:B------:R-:W-:Y:S02]  /*39f0*/  FMUL2 R36, R40.F32x2.HI_LO, R124.reuse.F32 ;  /* 0x0000007c2824724a */ /* 0x080fe40001000000 */
[-C--:B------:R-:W-:Y:S02]  /*3a00*/  FMUL2 R40, R44.F32x2.HI_LO, R124.reuse.F32 ;  /* 0x0000007c2c28724a */ /* 0x080fe40001000000 */
[-C--:B------:R-:W-:Y:S02]  /*3a10*/  FMUL2 R44, R48.F32x2.HI_LO, R124.reuse.F32 ;  /* 0x0000007c302c724a */ /* 0x080fe40001000000 */
[-C--:B------:R-:W-:Y:S02]  /*3a20*/  FMUL2 R48, R52.F32x2.HI_LO, R124.reuse.F32 ;  /* 0x0000007c3430724a */ /* 0x080fe40001000000 */
[----:B------:R-:W-:-:S02]  /*3a30*/  FMUL2 R38, R38.F32x2.HI_LO, R124.F32 ;  /* 0x0000007c2626724a */ /* 0x000fc40001000000 */
[-C--:B------:R-:W-:Y:S02]  /*3a40*/  FMUL2 R42, R42.F32x2.HI_LO, R124.reuse.F32 ;  /* 0x0000007c2a2a724a */ /* 0x080fe40001000000 */
[-C--:B------:R-:W-:Y:S02]  /*3a50*/  FMUL2 R46, R46.F32x2.HI_LO, R124.reuse.F32 ;  /* 0x0000007c2e2e724a */ /* 0x080fe40001000000 */
[-C--:B------:R-:W-:Y:S02]  /*3a60*/  FMUL2 R50, R50.F32x2.HI_LO, R124.reuse.F32 ;  /* 0x0000007c3232724a */ /* 0x080fe40001000000 */
[-C--:B------:R-:W-:Y:S02]  /*3a70*/  FMUL2 R54, R54.F32x2.HI_LO, R124.reuse.F32 ;  /* 0x0000007c3636724a */ /* 0x080fe40001000000 */
[-C--:B------:R-:W-:Y:S02]  /*3a80*/  FMUL2 R52, R56.F32x2.HI_LO, R124.reuse.F32 ;  /* 0x0000007c3834724a */ /* 0x080fe40001000000 */
[----:B------:R-:W-:-:S02]  /*3a90*/  FMUL2 R58, R58.F32x2.HI_LO, R124.F32 ;  /* 0x0000007c3a3a724a */ /* 0x000fc40001000000 */
[-C--:B------:R-:W-:Y:S02]  /*3aa0*/  FMUL2 R56, R60.F32x2.HI_LO, R124.reuse.F32 ;  /* 0x0000007c3c38724a */ /* 0x080fe40001000000 */
[-C--:B------:R-:W-:Y:S02]  /*3ab0*/  FMUL2 R60, R64.F32x2.HI_LO, R124.reuse.F32 ;  /* 0x0000007c403c724a */ /* 0x080fe40001000000 */
[----:B--2---:R-:W-:Y:S01]  /*3ac0*/  FMUL2 R70, R8.F32x2.HI_LO, R124.F32 ;  /* 0x0000007c0846724a */ /* 0x004fe20001000000 */
[----:B------:R-:W-:Y:S01]  /*3ad0*/  F2FP.BF16.F32.PACK_AB R8, R3, R2 ;  /* 0x000000020308723e */ /* 0x000fe200000010ff */
[----:B------:R-:W-:Y:S01]  /*3ae0*/  FMUL2 R72, R10.F32x2.HI_LO, R124.F32 ;  /* 0x0000007c0a48724a */ /* 0x000fe20001000000 */
        /* <DEDUP_REMOVED lines=21> */
[----:B------:R-:W-:-:S02]  /*3c40*/  FMUL2 R24, R24.F32x2.HI_LO, R124.F32 ;  /* 0x0000007c1818724a */ /* 0x000fc40001000000 */
[-C--:B------:R-:W-:Y:S02]  /*3c50*/  FMUL2 R26, R26.F32x2.HI_LO, R124.reuse.F32 ;  /* 0x0000007c1a1a724a */ /* 0x080fe40001000000 */
[-C--:B------:R-:W-:Y:S02]  /*3c60*/  FMUL2 R28, R28.F32x2.HI_LO, R124.reuse.F32 ;  /* 0x0000007c1c1c724a */ /* 0x080fe40001000000 */
[-C--:B------:R-:W-:Y:S02]  /*3c70*/  FMUL2 R30, R30.F32x2.HI_LO, R124.reuse.F32 ;  /* 0x0000007c1e1e724a */ /* 0x080fe40001000000 */
[-C--:B------:R-:W-:Y:S02]  /*3c80*/  FMUL2 R32, R32.F32x2.HI_LO, R124.reuse.F32 ;  /* 0x0000007c2020724a */ /* 0x080fe40001000000 */
[----:B------:R-:W-:Y:S01]  /*3c90*/  FMUL2 R34, R34.F32x2.HI_LO, R124.F32 ;  /* 0x0000007c2222724a */ /* 0x000fe20001000000 */
[----:B------:R-:W-:Y:S06]  /*3ca0*/  @P0 BRA `(.L_x_68) ;  /* 0x0000000000140947 */ /* 0x000fec0003800000 */
[----:B------:R-:W-:Y:S01]  /*3cb0*/  ELECT P0, URZ, PT ;  /* 0x0000000000ff782f */ /* 0x000fe20003800000 */
[----:B------:R-:W-:Y:S01]  /*3cc0*/  NOP ;  /* 0x0000000000007918 */ /* 0x000fe20000000000 */
[----:B------:R-:W-:-:S11]  /*3cd0*/  LOP3.LUT R107, R107, 0x1, RZ, 0x3c, !PT ;  /* 0x000000016b6b7812 */ /* 0x000fd600078e3cff */
[----:B------:R-:W-:-:S04]  /*3ce0*/  @P0 IMAD.MOV.U32 R5, RZ, RZ, 0x1 ;  /* 0x00000001ff050424 */ /* 0x000fc800078e00ff */
[----:B------:R1:W-:Y:S03]  /*3cf0*/  @P0 SYNCS.ARRIVE.TRANS64.RED.ART0 RZ, [R104+URZ], R5 ;  /* 0x0000000568ff09a7 */ /* 0x0003e600085004ff */
.L_x_68:
[----:B------:R-:W-:Y:S05]  /*3d00*/  BSYNC.RECONVERGENT B0 ;  /* 0x0000000000007941 */ /* 0x000fea0003800200 */
.L_x_67:
[----:B------:R-:W-:Y:S01]  /*3d10*/  F2FP.BF16.F32.PACK_AB R20, R57, R56 ;  /* 0x000000383914723e */ /* 0x000fe200000010ff */
[----:B------:R2:W-:Y:S01]  /*3d20*/  STS.128 [R111], R8 ;  /* 0x000000086f007388 */ /* 0x0005e20000000c00 */
[----:B------:R-:W-:Y:S02]  /*3d30*/  F2FP.BF16.F32.PACK_AB R21, R63, R62 ;  /* 0x0000003e3f15723e */ /* 0x000fe400000010ff */
[----:B------:R-:W-:Y:S01]  /*3d40*/  F2FP.BF16.F32.PACK_AB R22, R61, R60 ;  /* 0x0000003c3d16723e */ /* 0x000fe200000010ff */
[----:B------:R3:W-:Y:S01]  /*3d50*/  STS.128 [R113], R12 ;  /* 0x0000000c71007388 */ /* 0x0007e20000000c00 */
[----:B------:R-:W-:Y:S02]  /*3d60*/  F2FP.BF16.F32.PACK_AB R23, R67, R66 ;  /* 0x000000424317723e */ /* 0x000fe400000010ff */
[----:B------:R-:W-:Y:S01]  /*3d70*/  F2FP.BF16.F32.PACK_AB R4, R65, R64 ;  /* 0x000000404104723e */ /* 0x000fe200000010ff */
[----:B------:R5:W-:Y:S01]  /*3d80*/  STS.128 [R114], R16 ;  /* 0x0000001072007388 */ /* 0x000be20000000c00 */
[----:B-1----:R-:W-:-:S02]  /*3d90*/  F2FP.BF16.F32.PACK_AB R5, R69, R68 ;  /* 0x000000444505723e */ /* 0x002fc400000010ff */
[----:B------:R-:W-:Y:S01]  /*3da0*/  F2FP.BF16.F32.PACK_AB R6, R71, R70 ;  /* 0x000000464706723e */ /* 0x000fe200000010ff */
[----:B------:R1:W-:Y:S01]  /*3db0*/  STS.128 [R115], R20 ;  /* 0x0000001473007388 */ /* 0x0003e20000000c00 */
[----:B------:R-:W-:Y:S02]  /*3dc0*/  F2FP.BF16.F32.PACK_AB R7, R73, R72 ;  /* 0x000000484907723e */ /* 0x000fe400000010ff */
[----:B------:R-:W-:Y:S02]  /*3dd0*/  ISETP.NE.AND P2, PT, R122, RZ, PT ;  /* 0x000000ff7a00720c */ /* 0x000fe40003f45270 */
[C---:B----4-:R-:W-:Y:S01]  /*3de0*/  ISETP.GE.U32.AND P3, PT, R127.reuse, 0x6, PT ;  /* 0x000000067f00780c */ /* 0x050fe20003f66070 */
[----:B------:R1:W-:Y:S01]  /*3df0*/  STS.128 [R116], R4 ;  /* 0x0000000474007388 */ /* 0x0003e20000000c00 */
[----:B------:R-:W-:Y:S01]  /*3e00*/  VIADD R127, R127, 0x2 ;  /* 0x000000027f7f7836 */ /* 0x000fe20000000000 */
[----:B--2---:R-:W-:Y:S02]  /*3e10*/  F2FP.BF16.F32.PACK_AB R8, R75, R74 ;  /* 0x0000004a4b08723e */ /* 0x004fe400000010ff */
[----:B------:R-:W-:-:S02]  /*3e20*/  F2FP.BF16.F32.PACK_AB R9, R77, R76 ;  /* 0x0000004c4d09723e */ /* 0x000fc400000010ff */
[----:B------:R-:W-:Y:S02]  /*3e30*/  F2FP.BF16.F32.PACK_AB R10, R79, R78 ;  /* 0x0000004e4f0a723e */ /* 0x000fe400000010ff */
[----:B------:R-:W-:Y:S02]  /*3e40*/  F2FP.BF16.F32.PACK_AB R11, R81, R80 ;  /* 0x00000050510b723e */ /* 0x000fe400000010ff */
[----:B---3--:R-:W-:Y:S02]  /*3e50*/  F2FP.BF16.F32.PACK_AB R12, R83, R82 ;  /* 0x00000052530c723e */ /* 0x008fe400000010ff */
[----:B------:R-:W-:Y:S01]  /*3e60*/  F2FP.BF16.F32.PACK_AB R13, R85, R84 ;  /* 0x00000054550d723e */ /* 0x000fe200000010ff */
[----:B------:R1:W-:Y:S01]  /*3e70*/  STS.128 [R117], R8 ;  /* 0x0000000875007388 */ /* 0x0003e20000000c00 */
[----:B------:R-:W-:Y:S02]  /*3e80*/  F2FP.BF16.F32.PACK_AB R14, R25, R24 ;  /* 0x00000018190e723e */ /* 0x000fe400000010ff */
[----:B------:R-:W-:-:S02]  /*3e90*/  F2FP.BF16.F32.PACK_AB R15, R27, R26 ;  /* 0x0000001a1b0f723e */ /* 0x000fc400000010ff */
[----:B-----5:R-:W-:Y:S02]  /*3ea0*/  F2FP.BF16.F32.PACK_AB R16, R29, R28 ;  /* 0x0000001c1d10723e */ /* 0x020fe400000010ff */
[----:B------:R-:W-:Y:S01]  /*3eb0*/  F2FP.BF16.F32.PACK_AB R17, R31, R30 ;  /* 0x0000001e1f11723e */ /* 0x000fe200000010ff */
[----:B------:R1:W-:Y:S01]  /*3ec0*/  STS.128 [R118], R12 ;  /* 0x0000000c76007388 */ /* 0x0003e20000000c00 */
[----:B------:R-:W-:Y:S02]  /*3ed0*/  F2FP.BF16.F32.PACK_AB R18, R33, R32 ;  /* 0x000000202112723e */ /* 0x000fe400000010ff */
[----:B------:R-:W-:-:S05]  /*3ee0*/  F2FP.BF16.F32.PACK_AB R19, R35, R34 ;  /* 0x000000222313723e */ /* 0x000fca00000010ff */
[----:B------:R1:W-:Y:S01]  /*3ef0*/  STS.128 [R119], R16 ;  /* 0x0000001077007388 */ /* 0x0003e20000000c00 */
[----:B------:R2:W-:Y:S06]  /*3f00*/  MEMBAR.ALL.CTA ;  /* 0x0000000000007992 */ /* 0x0005ec0000008000 */
[----:B--2---:R-:W2:Y:S02]  /*3f10*/  FENCE.VIEW.ASYNC.S ;  /* 0x00000000000073c6 */ /* 0x004ea40000000000 */
[----:B--2---:R-:W-:Y:S06]  /*3f20*/  BAR.SYNC.DEFER_BLOCKING 0x2, 0x80 ;  /* 0x0082000000007b1d */ /* 0x004fec0000010000 */
[----:B------:R-:W-:Y:S05]  /*3f30*/  @P2 BRA `(.L_x_69) ;  /* 0x0000000000442947 */ /* 0x000fea0003800000 */
[----:B------:R-:W-:Y:S01]  /*3f40*/  UIADD3 UR10, UP0, UPT, UR8, 0x240, URZ ;  /* 0x00000240080a7890 */ /* 0x000fe2000ff1e0ff */
[----:B------:R-:W-:Y:S01]  /*3f50*/  PLOP3.LUT P0, PT, PT, PT, PT, 0x80, 0x8 ;  /* 0x000000000008781c */ /* 0x000fe20003f0f070 */
[----:B------:R-:W-:Y:S01]  /*3f60*/  IMAD R90, R89, 0x100, R90 ;  /* 0x00000100595a7824 */ /* 0x000fe200078e025a */
[----:B-1----:R-:W-:Y:S01]  /*3f70*/  IADD3 R4, PT, PT, R87, 0x400, RZ ;  /* 0x0000040057047810 */ /* 0x002fe20007ffe0ff */
[----:B------:R-:W-:-:S12]  /*3f80*/  UIADD3.X UR11, UPT, UPT, URZ, UR9, URZ, UP0, !UPT ;  /* 0x00000009ff0b7290 */ /* 0x000fd800087fe4ff */
.L_x_70:
[----:B------:R-:W-:Y:S02]  /*3f90*/  PLOP3.LUT P1, PT, P1, P0, PT, 0xf2, 0x2f ;  /* 0x00000000002f781c */ /* 0x000fe40000f21e72 */
[----:B------:R-:W-:-:S08]  /*3fa0*/  @P0 R2UR P1, UR6, R126 ;  /* 0x000000007e0602ca */ /* 0x000fd00000020000 */
[----:B------:R-:W-:Y:S02]  /*3fb0*/  PLOP3.LUT P1, PT, P1, P0, PT, 0xf2, 0x2f ;  /* 0x00000000002f781c */ /* 0x000fe40000f21e72 */
[----:B------:R-:W-:-:S08]  /*3fc0*/  @P0 R2UR.OR P1, UR5, R90 ;  /* 0x000000005a0502ca */ /* 0x000fd00000120000 */
[----:B------:R-:W-:Y:S02]  /*3fd0*/  PLOP3.LUT P1, PT, P1, P0, PT, 0xf2, 0x2f ;  /* 0x00000000002f781c */ /* 0x000fe40000f21e72 */
[----:B------:R-:W-:-:S08]  /*3fe0*/  @P0 R2UR.OR P1, UR4, R4 ;  /* 0x00000000040402ca */ /* 0x000fd00000120000 */
[----:B------:R-:W-:Y:S02]  /*3ff0*/  @P0 PLOP3.LUT P0, PT, P1, PT, PT, 0x80, 0x8 ;  /* 0x000000000008081c */ /* 0x000fe40000f0f070 */
[----:B------:R-:W-:-:S03]  /*4000*/  PLOP3.LUT P1, PT, PT, PT, PT, 0x80, 0x8 ;  /* 0x000000000008781c */ /* 0x000fc60003f2f070 */
[----:B------:R1:W-:Y:S08]  /*4010*/  UTMASTG.2D [UR4], [UR10], desc[URZ] ;  /* 0x0000ff040a0073b5 */ /* 0x0003f00008009000 */
[----:B-1----:R-:W-:Y:S05]  /*4020*/  @P0 BRA.U.ANY `(.L_x_70) ;  /* 0xfffffffd00d80947 */ /* 0x002fea000393ffff */
[----:B------:R0:W-:Y:S01]  /*4030*/  UTMACMDFLUSH ;  /* 0x00000000000079b7 */ /* 0x0001e20000000000 */
[----:B------:R-:W-:-:S04]  /*4040*/  DEPBAR.LE SB0, 0x0 ;  /* 0x000080000000791a */ /* 0x000fc80000000000 */
.L_x_69:
[----:B-1----:R-:W-:Y:S01]  /*4050*/  FMUL2 R20, R80.F32x2.HI_LO, -1.4426950216293334961 ;  /* 0xbfb8aa3b5014784a */ /* 0x002fe20001000000 */
[----:B------:R-:W-:Y:S01]  /*4060*/  BAR.SYNC.DEFER_BLOCKING 0x2, 0x80 ;  /* 0x0082000000007b1d */ /* 0x000fe20000010000 */
[----:B------:R-:W-:Y:S02]  /*4070*/  FMUL2 R4, R34.F32x2.HI_LO, -1.4426950216293334961 ;  /* 0xbfb8aa3b2204784a */ /* 0x000fe40001000000 */
[----:B------:R-:W-:Y:S02]  /*4080*/  FMUL2 R22, R78.F32x2.HI_LO, -1.4426950216293334961 ;  /* 0xbfb8aa3b4e16784a */ /* 0x000fe40001000000 */
[----:B------:R-:W-:Y:S01]  /*4090*/  FMUL2 R6, R32.F32x2.HI_LO, -1.4426950216293334961 ;  /* 0xbfb8aa3b2006784a */ /* 0x000fe20001000000 */
[----:B------:R-:W-:Y:S01]  /*40a0*/  MUFU.EX2 R20, R20 ;  /* 0x0000001400147308 */ /* 0x000fe20000000800 */
[----:B------:R-:W-:Y:S02]  /*40b0*/  FMUL2 R96, R70.F32x2.HI_LO, -1.4426950216293334961 ;  /* 0xbfb8aa3b4660784a */ /* 0x000fe40001000000 */
[----:B------:R-:W-:-:S02]  /*40c0*/  FMUL2 R94, R72.F32x2.HI_LO, -1.4426950216293334961 ;  /* 0xbfb8aa3b485e784a */ /* 0x000fc40001000000 */
[----:B------:R-:W-:Y:S02]  /*40d0*/  FMUL2 R100, R64.F32x2.HI_LO, -1.4426950216293334961 ;  /* 0xbfb8aa3b4064784a */ /* 0x000fe40001000000 */
[----:B------:R-:W-:Y:S01]  /*40e0*/  FMUL2 R90, R76.F32x2.HI_LO, -1.4426950216293334961 ;  /* 0xbfb8aa3b4c5a784a */ /* 0x000fe20001000000 */
[----:B------:R-:W1:Y:S01]  /*40f0*/  MUFU.EX2 R21, R21 ;  /* 0x0000001500157308 */ /* 0x000e620000000800 */
[----:B------:R-:W-:Y:S02]  /*4100*/  FMUL2 R8, R30.F32x2.HI_LO, -1.4426950216293334961 ;  /* 0xbfb8aa3b1e08784a */ /* 0x000fe40001000000 */
[----:B------:R-:W-:Y:S02]  /*4110*/  FMUL2 R92, R74.F32x2.HI_LO, -1.4426950216293334961 ;  /* 0xbfb8aa3b4a5c784a */ /* 0x000fe40001000000 */
[----:B------:R-:W-:Y:S02]  /*4120*/  FMUL2 R10, R28.F32x2.HI_LO, -1.4426950216293334961 ;  /* 0xbfb8aa3b1c0a784a */ /* 0x000fe40001000000 */
[----:B------:R-:W-:Y:S01]  /*4130*/  FMUL2 R14, R24.F32x2.HI_LO, -1.4426950216293334961 ;  /* 0xbfb8aa3b180e784a */ /* 0x000fe20001000000 */
[----:B------:R-:W-:Y:S01]  /*4140*/  MUFU.EX2 R4, R4 ;  /* 0x0000000400047308 */ /* 0x000fe20000000800 */
[----:B------:R-:W-:-:S02]  /*4150*/  FMUL2 R12, R26.F32x2.HI_LO, -1.4426950216293334961 ;  /* 0xbfb8aa3b1a0c784a */ /* 0x000fc40001000000 */
[----:B------:R-:W-:Y:S02]  /*4160*/  FMUL2 R98, R68.F32x2.HI_LO, -1.4426950216293334961 ;  /* 0xbfb8aa3b4462784a */ /* 0x000fe40001000000 */
[----:B------:R-:W-:Y:S02]  /*4170*/  FMUL2 R16, R84.F32x2.HI_LO, -1.4426950216293334961 ;  /* 0xbfb8aa3b5410784a */ /* 0x000fe40001000000 */
[----:B------:R-:W-:Y:S01]  /*4180*/  FMUL2 R18, R82.F32x2.HI_LO, -1.4426950216293334961 ;  /* 0xbfb8aa3b5212784a */ /* 0x000fe20001000000 */
[----:B------:R-:W2:Y:S01]  /*4190*/  MUFU.EX2 R5, R5 ;  /* 0x0000000500057308 */ /* 0x000ea20000000800 */
[----:B-1----:R-:W-:-:S07]  /*41a0*/  FADD2 R20, R20.F32x2.HI_LO, 1 ;  /* 0x3f8000001414744b */ /* 0x002fce0000200000 */
[----:B------:R-:W-:Y:S08]  /*41b0*/  MUFU.EX2 R22, R22 ;  /* 0x0000001600167308 */ /* 0x000ff00000000800 */
[----:B------:R-:W1:Y:S01]  /*41c0*/  MUFU.EX2 R23, R23 ;  /* 0x0000001700177308 */ /* 0x000e620000000800 */
[----:B--2---:R-:W-:-:S07]  /*41d0*/  FADD2 R4, R4.F32x2.HI_LO, 1 ;  /* 0x3f8000000404744b */ /* 0x004fce0000200000 */
[----:B------:R-:W-:Y:S08]  /*41e0*/  MUFU.EX2 R6, R6 ;  /* 0x0000000600067308 */ /* 0x000ff00000000800 */
        /* <DEDUP_REMOVED lines=35> */
[----:B------:R-:W-:Y:S08]  /*4420*/  MUFU.RCP R20, R20 ;  /* 0x0000001400147308 */ /* 0x000ff00000001000 */
[----:B------:R-:W2:Y:S01]  /*4430*/  MUFU.RCP R21, R21 ;  /* 0x0000001500157308 */ /* 0x000ea20000001000 */
[----:B-1----:R-:W-:-:S07]  /*4440*/  FADD2 R16, R16.F32x2.HI_LO, 1 ;  /* 0x3f8000001010744b */ /* 0x002fce0000200000 */
[----:B------:R-:W-:Y:S08]  /*4450*/  MUFU.RCP R4, R4 ;  /* 0x0000000400047308 */ /* 0x000ff00000001000 */
[----:B------:R-:W1:Y:S01]  /*4460*/  MUFU.RCP R5, R5 ;  /* 0x0000000500057308 */ /* 0x000e620000001000 */
[----:B--2---:R-:W-:-:S04]  /*4470*/  FMUL2 R20, R20.F32x2.HI_LO, R80.F32x2.HI_LO ;  /* 0x000000501414724a */ /* 0x004fc80000000000 */
[----:B------:R-:W-:-:S03]  /*4480*/  FMUL2 R20, R20.F32x2.HI_LO, R50.F32x2.HI_LO ;  /* 0x000000321414724a */ /* 0x000fc60000000000 */
[----:B------:R-:W-:Y:S01]  /*4490*/  MUFU.EX2 R18, R18 ;  /* 0x0000001200127308 */ /* 0x000fe20000000800 */
[----:B------:R-:W-:-:S07]  /*44a0*/  FMUL2 R20, R20.F32x2.HI_LO, R123.F32 ;  /* 0x0000007b1414724a */ /* 0x000fce0001000000 */
[----:B------:R-:W2:Y:S01]  /*44b0*/  MUFU.EX2 R19, R19 ;  /* 0x0000001300137308 */ /* 0x000ea20000000800 */
[----:B-1----:R-:W-:-:S04]  /*44c0*/  FMUL2 R4, R4.F32x2.HI_LO, R34.F32x2.HI_LO ;  /* 0x000000220404724a */ /* 0x002fc80000000000 */
[----:B------:R-:W-:-:S03]  /*44d0*/  FMUL2 R4, R4.F32x2.HI_LO, R66.F32x2.HI_LO ;  /* 0x000000420404724a */ /* 0x000fc60000000000 */
[----:B------:R-:W-:Y:S01]  /*44e0*/  MUFU.RCP R22, R22 ;  /* 0x0000001600167308 */ /* 0x000fe20000001000 */
[----:B------:R-:W-:-:S07]  /*44f0*/  FMUL2 R4, R4.F32x2.HI_LO, R123.F32 ;  /* 0x0000007b0404724a */ /* 0x000fce0001000000 */
[----:B------:R-:W1:Y:S01]  /*4500*/  MUFU.RCP R23, R23 ;  /* 0x0000001700177308 */ /* 0x000e620000001000 */
[----:B--2---:R-:W-:-:S07]  /*4510*/  FADD2 R18, R18.F32x2.HI_LO, 1 ;  /* 0x3f8000001212744b */ /* 0x004fce0000200000 */
[----:B------:R-:W-:Y:S08]  /*4520*/  MUFU.RCP R6, R6 ;  /* 0x0000000600067308 */ /* 0x000ff00000001000 */
[----:B------:R-:W2:Y:S01]  /*4530*/  MUFU.RCP R7, R7 ;  /* 0x0000000700077308 */ /* 0x000ea20000001000 */
[----:B-1----:R-:W-:-:S04]  /*4540*/  FMUL2 R22, R22.F32x2.HI_LO, R78.F32x2.HI_LO ;  /* 0x0000004e1616724a */ /* 0x002fc80000000000 */
[----:B------:R-:W-:-:S03]  /*4550*/  FMUL2 R22, R22.F32x2.HI_LO, R44.F32x2.HI_LO ;  /* 0x0000002c1616724a */ /* 0x000fc60000000000 */
[----:B------:R-:W-:Y:S01]  /*4560*/  MUFU.RCP R96, R96 ;  /* 0x0000006000607308 */ /* 0x000fe20000001000 */
[----:B------:R-:W-:-:S07]  /*4570*/  FMUL2 R22, R22.F32x2.HI_LO, R123.F32 ;  /* 0x0000007b1616724a */ /* 0x000fce0001000000 */
[----:B------:R-:W1:Y:S01]  /*4580*/  MUFU.RCP R97, R97 ;  /* 0x0000006100617308 */ /* 0x000e620000001000 */
[----:B--2---:R-:W-:-:S04]  /*4590*/  FMUL2 R6, R6.F32x2.HI_LO, R32.F32x2.HI_LO ;  /* 0x000000200606724a */ /* 0x004fc80000000000 */
[----:B------:R-:W-:-:S03]  /*45a0*/  FMUL2 R6, R6.F32x2.HI_LO, R60.F32x2.HI_LO ;  /* 0x0000003c0606724a */ /* 0x000fc60000000000 */
[----:B------:R-:W-:Y:S01]  /*45b0*/  MUFU.RCP R94, R94 ;  /* 0x0000005e005e7308 */ /* 0x000fe20000001000 */
[----:B------:R-:W-:-:S07]  /*45c0*/  FMUL2 R6, R6.F32x2.HI_LO, R123.F32 ;  /* 0x0000007b0606724a */ /* 0x000fce0001000000 */
        /* <DEDUP_REMOVED lines=12> */
[----:B------:R-:W-:Y:S01]  /*4690*/  FMUL2 R100, R100.F32x2.HI_LO, R2.F32x2.HI_LO ;  /* 0x000000026464724a */ /* 0x000fe20000000000 */
[-C--:B------:R-:W-:Y:S02]  /*46a0*/  FMNMX.NAN R3, |R20|, |R4|.reuse, !PT ;  /* 0x4000000414037209 */ /* 0x080fe40007820200 */
[----:B------:R-:W-:Y:S01]  /*46b0*/  MUFU.RCP R8, R8 ;  /* 0x0000000800087308 */ /* 0x000fe20000001000 */
[----:B------:R-:W-:Y:S01]  /*46c0*/  F2FP.SATFINITE.E2M1.F32.PACK_AB_MERGE_C R4, R5, R4, RZ ;  /* 0x000000040504723e */ /* 0x000fe200042070ff */
[----:B------:R-:W-:Y:S01]  /*46d0*/  FMUL2 R100, R100.F32x2.HI_LO, R123.F32 ;  /* 0x0000007b6464724a */ /* 0x000fe20001000000 */
[----:B------:R-:W-:Y:S02]  /*46e0*/  FMNMX.NAN R2, |R23|, |R7|, !PT ;  /* 0x4000000717027209 */ /* 0x000fe40007820200 */
[----:B------:R-:W-:-:S03]  /*46f0*/  PRMT R4, R4, 0x7054, RZ ;  /* 0x0000705404047816 */ /* 0x000fc600000000ff */
        /* <DEDUP_REMOVED lines=21> */
[----:B--2---:R-:W-:Y:S01]  /*4850*/  FMUL2 R14, R14.F32x2.HI_LO, R24.F32x2.HI_LO ;  /* 0x000000180e0e724a */ /* 0x004fe20000000000 */
[C---:B------:R-:W-:Y:S02]  /*4860*/  FMNMX.NAN R24, |R21|.reuse, |R5|, !PT ;  /* 0x4000000515187209 */ /* 0x040fe40007820200 */
[----:B------:R-:W-:Y:S01]  /*4870*/  F2FP.SATFINITE.E2M1.F32.PACK_AB_MERGE_C R25, R21, R20, RZ ;  /* 0x000000141519723e */ /* 0x000fe200042070ff */
[----:B------:R-:W-:Y:S01]  /*4880*/  FMUL2 R14, R14.F32x2.HI_LO, R52.F32x2.HI_LO ;  /* 0x000000340e0e724a */ /* 0x000fe20000000000 */
[----:B------:R-:W-:Y:S02]  /*4890*/  F2FP.SATFINITE.E2M1.F32.PACK_AB_MERGE_C R5, R23, R22, RZ ;  /* 0x000000161705723e */ /* 0x000fe400042070ff */
[----:B------:R-:W-:Y:S01]  /*48a0*/  MUFU.RCP R98, R98 ;  /* 0x0000006200627308 */ /* 0x000fe20000001000 */
[----:B------:R-:W-:Y:S01]  /*48b0*/  FMNMX.NAN R21, |R22|, |R6|, !PT ;  /* 0x4000000616157209 */ /* 0x000fe20007820200 */
[----:B------:R-:W-:Y:S01]  /*48c0*/  FMUL2 R14, R14.F32x2.HI_LO, R123.F32 ;  /* 0x0000007b0e0e724a */ /* 0x000fe20001000000 */
[----:B------:R-:W-:-:S02]  /*48d0*/  F2FP.SATFINITE.E2M1.F32.PACK_AB_MERGE_C R22, R97, R96, RZ ;  /* 0x000000606116723e */ /* 0x000fc400042070ff */
[----:B------:R-:W-:Y:S02]  /*48e0*/  F2FP.SATFINITE.E2M1.F32.PACK_AB_MERGE_C R6, R7, R6, RZ ;  /* 0x000000060706723e */ /* 0x000fe400042070ff */
[----:B------:R-:W-:Y:S01]  /*48f0*/  PRMT R22, R22, 0x7604, RZ ;  /* 0x0000760416167816 */ /* 0x000fe200000000ff */
[----:B------:R-:W2:Y:S01]  /*4900*/  MUFU.RCP R99, R99 ;  /* 0x0000006300637308 */ /* 0x000ea20000001000 */
[----:B-1----:R-:W-:Y:S01]  /*4910*/  FMUL2 R12, R12.F32x2.HI_LO, R26.F32x2.HI_LO ;  /* 0x0000001a0c0c724a */ /* 0x002fe20000000000 */
[----:B------:R-:W-:Y:S02]  /*4920*/  F2FP.SATFINITE.E2M1.F32.PACK_AB_MERGE_C R27, R95, R94, RZ ;  /* 0x0000005e5f1b723e */ /* 0x000fe400042070ff */
[----:B------:R-:W-:Y:S01]  /*4930*/  FMNMX.NAN R20, |R91|, |R9|, !PT ;  /* 0x400000095b147209 */ /* 0x000fe20007820200 */
[----:B------:R-:W-:Y:S01]  /*4940*/  FMUL2 R12, R12.F32x2.HI_LO, R58.F32x2.HI_LO ;  /* 0x0000003a0c0c724a */ /* 0x000fe20000000000 */
[----:B------:R-:W-:Y:S02]  /*4950*/  PRMT R27, R27, 0x7054, RZ ;  /* 0x000070541b1b7816 */ /* 0x000fe400000000ff */
[----:B------:R-:W-:Y:S01]  /*4960*/  MUFU.RCP R16, R16 ;  /* 0x0000001000107308 */ /* 0x000fe20000001000 */
[----:B------:R-:W-:Y:S01]  /*4970*/  FMUL2 R12, R12.F32x2.HI_LO, R123.F32 ;  /* 0x0000007b0c0c724a */ /* 0x000fe20001000000 */
[----:B------:R-:W-:-:S02]  /*4980*/  F2FP.SATFINITE.E2M1.F32.PACK_AB_MERGE_C R7, R9, R8, RZ ;  /* 0x000000080907723e */ /* 0x000fc400042070ff */
[----:B------:R-:W-:Y:S02]  /*4990*/  FMNMX.NAN R23, |R90|, |R8|, !PT ;  /* 0x400000085a177209 */ /* 0x000fe40007820200 */
[----:B------:R-:W-:Y:S02]  /*49a0*/  FMNMX.NAN R9, |R92|, |R10|, !PT ;  /* 0x4000000a5c097209 */ /* 0x000fe40007820200 */
[----:B------:R-:W1:Y:S01]  /*49b0*/  MUFU.RCP R17, R17 ;  /* 0x0000001100117308 */ /* 0x000e620000001000 */
[----:B--2---:R-:W-:Y:S01]  /*49c0*/  FMUL2 R98, R98.F32x2.HI_LO, R68.F32x2.HI_LO ;  /* 0x000000446262724a */ /* 0x004fe20000000000 */
[----:B------:R-:W-:Y:S02]  /*49d0*/  FMNMX.NAN R8, |R93|, |R11|, !PT ;  /* 0x4000000b5d087209 */ /* 0x000fe40007820200 */
[----:B------:R-:W-:Y:S01]  /*49e0*/  F2FP.SATFINITE.E2M1.F32.PACK_AB_MERGE_C R10, R11, R10, RZ ;  /* 0x0000000a0b0a723e */ /* 0x000fe200042070ff */
[----:B------:R-:W-:Y:S01]  /*49f0*/  FMUL2 R98, R98.F32x2.HI_LO, R38.F32x2.HI_LO ;  /* 0x000000266262724a */ /* 0x000fe20000000000 */
[----:B------:R-:W-:-:S02]  /*4a00*/  LOP3.LUT R11, R22, R27, RZ, 0xfc, !PT ;  /* 0x0000001b160b7212 */ /* 0x000fc400078efcff */
[----:B------:R-:W-:Y:S01]  /*4a10*/  MUFU.RCP R18, R18 ;  /* 0x0000001200127308 */ /* 0x000fe20000001000 */
[----:B------:R-:W-:Y:S01]  /*4a20*/  F2FP.SATFINITE.E2M1.F32.PACK_AB_MERGE_C R26, R13, R12, RZ ;  /* 0x0000000c0d1a723e */ /* 0x000fe200042070ff */
[----:B------:R-:W-:Y:S01]  /*4a30*/  FMUL2 R98, R98.F32x2.HI_LO, R123.F32 ;  /* 0x0000007b6262724a */ /* 0x000fe20001000000 */
[----:B------:R-:W-:Y:S02]  /*4a40*/  F2FP.SATFINITE.E2M1.F32.PACK_AB_MERGE_C R27, R15, R14, RZ ;  /* 0x0000000e0f1b723e */ /* 0x000fe400042070ff */
[----:B------:R-:W-:Y:S02]  /*4a50*/  FMNMX3.NAN R24, |R95|, |R13|, R24, !PT ;  /* 0x4000000d5f187276 */ /* 0x000fe40007820218 */
[----:B------:R-:W-:Y:S01]  /*4a60*/  PRMT R22, R25, 0x7054, RZ ;  /* 0x0000705419167816 */ /* 0x000fe200000000ff */
[----:B------:R-:W2:Y:S01]  /*4a70*/  MUFU.RCP R19, R19 ;  /* 0x0000001300137308 */ /* 0x000ea20000001000 */
[----:B-1----:R-:W-:Y:S01]  /*4a80*/  FMUL2 R16, R16.F32x2.HI_LO, R84.F32x2.HI_LO ;  /* 0x000000541010724a */ /* 0x002fe20000000000 */
[----:B------:R-:W-:-:S02]  /*4a90*/  PRMT R13, R5, 0x7604, RZ ;  /* 0x00007604050d7816 */ /* 0x000fc400000000ff */
[----:B------:R-:W-:Y:S01]  /*4aa0*/  PRMT R26, R26, 0x7054, RZ ;  /* 0x000070541a1a7816 */ /* 0x000fe200000000ff */
[----:B------:R-:W-:Y:S01]  /*4ab0*/  FMUL2 R16, R16.F32x2.HI_LO, R54.F32x2.HI_LO ;  /* 0x000000361010724a */ /* 0x000fe20000000000 */
[----:B------:R-:W-:Y:S02]  /*4ac0*/  PRMT R5, R27, 0x7604, RZ ;  /* 0x000076041b057816 */ /* 0x000fe400000000ff */
[----:B------:R-:W-:Y:S01]  /*4ad0*/  PRMT R25, R6, 0x7604, RZ ;  /* 0x0000760406197816 */ /* 0x000fe200000000ff */
[----:B------:R-:W-:Y:S01]  /*4ae0*/  FMUL2 R16, R16.F32x2.HI_LO, R123.F32 ;  /* 0x0000007b1010724a */ /* 0x000fe20001000000 */
[----:B------:R-:W-:Y:S02]  /*4af0*/  LOP3.LUT R22, R13, R22, RZ, 0xfc, !PT ;  /* 0x000000160d167212 */ /* 0x000fe400078efcff */
[C---:B------:R-:W-:Y:S02]  /*4b00*/  F2FP.SATFINITE.E2M1.F32.PACK_AB_MERGE_C R6, R99.reuse, R98, RZ ;  /* 0x000000626306723e */ /* 0x040fe400042070ff */
[----:B------:R-:W-:-:S02]  /*4b10*/  FMNMX3.NAN R13, |R99|, |R17|, R20, !PT ;  /* 0x40000011630d7276 */ /* 0x000fc40007820214 */
[----:B------:R-:W-:Y:S01]  /*4b20*/  F2FP.SATFINITE.E2M1.F32.PACK_AB_MERGE_C R91, R91, R90, RZ ;  /* 0x0000005a5b5b723e */ /* 0x000fe200042070ff */
[----:B--2---:R-:W-:Y:S01]  /*4b30*/  FMUL2 R18, R18.F32x2.HI_LO, R82.F32x2.HI_LO ;  /* 0x000000521212724a */ /* 0x004fe20000000000 */
[----:B------:R-:W-:Y:S02]  /*4b40*/  LOP3.LUT R5, R5, R26, RZ, 0xfc, !PT ;  /* 0x0000001a05057212 */ /* 0x000fe400078efcff */
[----:B------:R-:W-:Y:S01]  /*4b50*/  LOP3.LUT R4, R25, R4, RZ, 0xfc, !PT ;  /* 0x0000000419047212 */ /* 0x000fe200078efcff */
[----:B------:R-:W-:Y:S01]  /*4b60*/  FMUL2 R18, R18.F32x2.HI_LO, R48.F32x2.HI_LO ;  /* 0x000000301212724a */ /* 0x000fe20000000000 */
[----:B------:R-:W-:Y:S02]  /*4b70*/  F2FP.SATFINITE.E2M1.F32.PACK_AB_MERGE_C R20, R17, R16, RZ ;  /* 0x000000101114723e */ /* 0x000fe400042070ff */
[----:B------:R-:W-:Y:S01]  /*4b80*/  LOP3.LUT R6, R11, 0xff, R6, 0xf8, !PT ;  /* 0x000000ff0b067812 */ /* 0x000fe200078ef806 */
[----:B------:R-:W-:Y:S01]  /*4b90*/  FMUL2 R18, R18.F32x2.HI_LO, R123.F32 ;  /* 0x0000007b1212724a */ /* 0x000fe20001000000 */
[----:B------:R-:W-:-:S02]  /*4ba0*/  F2FP.SATFINITE.E2M1.F32.PACK_AB_MERGE_C R17, R101, R100, RZ ;  /* 0x000000646511723e */ /* 0x000fc400042070ff */
[----:B------:R-:W-:Y:S02]  /*4bb0*/  F2FP.SATFINITE.E2M1.F32.PACK_AB_MERGE_C R93, R93, R92, RZ ;  /* 0x0000005c5d5d723e */ /* 0x000fe400042070ff */
[----:B------:R-:W-:Y:S02]  /*4bc0*/  LOP3.LUT R22, R22, 0xff, R91, 0xf8, !PT ;  /* 0x000000ff16167812 */ /* 0x000fe400078ef85b */
[----:B------:R-:W-:Y:S02]  /*4bd0*/  LOP3.LUT R20, R5, 0xff, R20, 0xf8, !PT ;  /* 0x000000ff05147812 */ /* 0x000fe400078ef814 */
[----:B------:R-:W-:Y:S02]  /*4be0*/  F2FP.SATFINITE.E2M1.F32.PACK_AB_MERGE_C R11, R19, R18, RZ ;  /* 0x00000012130b723e */ /* 0x000fe400042070ff */
[----:B------:R-:W-:Y:S02]  /*4bf0*/  LOP3.LUT R7, R4, 0xff, R7, 0xf8, !PT ;  /* 0x000000ff04077812 */ /* 0x000fe400078ef807 */
[----:B------:R-:W-:-:S02]  /*4c00*/  PRMT R4, R17, 0x6540, R6 ;  /* 0x0000654011047816 */ /* 0x000fc40000000006 */
[----:B------:R-:W-:Y:S02]  /*4c10*/  PRMT R5, R93, 0x6540, R22 ;  /* 0x000065405d057816 */ /* 0x000fe40000000016 */
[----:B------:R-:W-:Y:S02]  /*4c20*/  PRMT R6, R11, 0x6540, R20 ;  /* 0x000065400b067816 */ /* 0x000fe40000000014 */
[----:B------:R-:W-:Y:S02]  /*4c30*/  PRMT R7, R10, 0x6540, R7 ;  /* 0x000065400a077816 */ /* 0x000fe40000000007 */
[----:B------:R-:W-:Y:S02]  /*4c40*/  FMNMX3.NAN R23, |R98|, |R16|, R23, !PT ;  /* 0x4000001062177276 */ /* 0x000fe40007820217 */
[----:B------:R-:W-:Y:S01]  /*4c50*/  FMNMX3.NAN R12, |R94|, |R12|, R3, !PT ;  /* 0x4000000c5e0c7276 */ /* 0x000fe20007820203 */
[----:B------:R1:W-:Y:S01]  /*4c60*/  STS.128 [R109+0x4400], R4 ;  /* 0x004400046d007388 */ /* 0x0003e20000000c00 */
[----:B------:R-:W-:-:S02]  /*4c70*/  FMNMX3.NAN R8, |R101|, |R19|, R8, !PT ;  /* 0x4000001365087276 */ /* 0x000fc40007820208 */
[----:B------:R-:W-:Y:S01]  /*4c80*/  FMNMX3.NAN R15, |R97|, |R15|, R2, !PT ;  /* 0x4000000f610f7276 */ /* 0x000fe20007820202 */
[----:B------:R2:W-:Y:S06]  /*4c90*/  MEMBAR.ALL.CTA ;  /* 0x0000000000007992 */ /* 0x0005ec0000008000 */
[----:B--2---:R-:W2:Y:S01]  /*4ca0*/  FENCE.VIEW.ASYNC.S ;  /* 0x00000000000073c6 */ /* 0x004ea20000000000 */
[----:B------:R-:W-:Y:S02]  /*4cb0*/  FMNMX3.NAN R9, |R100|, |R18|, R9, !PT ;  /* 0x4000001264097276 */ /* 0x000fe40007820209 */
[----:B------:R-:W-:-:S02]  /*4cc0*/  FMNMX3.NAN R14, |R96|, |R14|, R21, !PT ;  /* 0x4000000e600e7276 */ /* 0x000fc40007820215 */
[----:B------:R-:W-:Y:S02]  /*4cd0*/  FMNMX.NAN R13, R13, R24, !PT ;  /* 0x000000180d0d7209 */ /* 0x000fe40007820000 */
[----:B------:R-:W-:Y:S02]  /*4ce0*/  FMNMX.NAN R12, R23, R12, !PT ;  /* 0x0000000c170c7209 */ /* 0x000fe40007820000 */
[----:B------:R-:W-:Y:S02]  /*4cf0*/  FMNMX3.NAN R8, R8, R15, R13, !PT ;  /* 0x0000000f08087276 */ /* 0x000fe4000782000d */
[----:B------:R-:W-:-:S04]  /*4d00*/  FMNMX3.NAN R9, R9, R14, R12, !PT ;  /* 0x0000000e09097276 */ /* 0x000fc8000782000c */
[----:B------:R-:W-:-:S04]  /*4d10*/  FMNMX3.NAN R9, R9, R8, RZ, !PT ;  /* 0x0000000809097276 */ /* 0x000fc800078200ff */
[----:B------:R-:W-:Y:S01]  /*4d20*/  FMNMX R130, R9, R130, !PT ;  /* 0x0000008209827209 */ /* 0x000fe20007800000 */
[----:B--2---:R-:W-:Y:S06]  /*4d30*/  BAR.SYNC.DEFER_BLOCKING 0x2, 0x80 ;  /* 0x0082000000007b1d */ /* 0x004fec0000010000 */
[----:B-1----:R-:W-:Y:S05]  /*4d40*/  @P2 BRA `(.L_x_71) ;  /* 0x0000000000442947 */ /* 0x002fea0003800000 */
[----:B------:R-:W-:Y:S01]  /*4d50*/  IMAD R88, R89, 0x4, R88 ;  /* 0x0000000459587824 */ /* 0x000fe200078e0258 */
[----:B------:R-:W-:Y:S01]  /*4d60*/  UIADD3 UR10, UP0, UPT, UR8, 0x2c0, URZ ;  /* 0x000002c0080a7890 */ /* 0x000fe2000ff1e0ff */
[----:B------:R-:W-:Y:S02]  /*4d70*/  PLOP3.LUT P0, PT, PT, PT, PT, 0x80, 0x8 ;  /* 0x000000000008781c */ /* 0x000fe40003f0f070 */
[----:B------:R-:W-:Y:S01]  /*4d80*/  IADD3 R2, PT, PT, R87, 0x4400, RZ ;  /* 0x0000440057027810 */ /* 0x000fe20007ffe0ff */
[----:B------:R-:W-:Y:S01]  /*4d90*/  IMAD.SHL.U32 R88, R88, 0x20, RZ ;  /* 0x0000002058587824 */ /* 0x000fe200078e00ff */
[----:B------:R-:W-:-:S12]  /*4da0*/  UIADD3.X UR11, UPT, UPT, URZ, UR9, URZ, UP0, !UPT ;  /* 0x00000009ff0b7290 */ /* 0x000fd800087fe4ff */
.L_x_72:
        /* <DEDUP_REMOVED lines=10> */
[----:B------:R0:W-:Y:S02]  /*4e50*/  UTMACMDFLUSH ;  /* 0x00000000000079b7 */ /* 0x0001e40000000000 */
.L_x_71:
[----:B------:R-:W-:Y:S01]  /*4e60*/  BAR.SYNC.DEFER_BLOCKING 0x2, 0x80 ;  /* 0x0082000000007b1d */ /* 0x000fe20000010000 */
[----:B------:R-:W-:Y:S02]  /*4e70*/  IADD3 R128, PT, PT, R128, 0x1, RZ ;  /* 0x0000000180807810 */ /* 0x000fe40007ffe0ff */
[----:B------:R-:W-:-:S03]  /*4e80*/  IADD3 R129, PT, PT, R129, -0x1, RZ ;  /* 0xffffffff81817810 */ /* 0x000fc60007ffe0ff */
[----:B------:R-:W-:Y:S05]  /*4e90*/  @!P3 BRA `(.L_x_73) ;  /* 0xffffffe800a0b947 */ /* 0x000fea000383ffff */
[-C--:B------:R-:W-:Y:S01]  /*4ea0*/  LEA R3, R110, R87.reuse, 0x3 ;  /* 0x000000576e037211 */ /* 0x080fe200078e18ff */
[----:B------:R-:W-:Y:S01]  /*4eb0*/  BSSY B0, `(.L_x_74) ;  /* 0x0000005000007945 */ /* 0x000fe20003800000 */
[----:B------:R-:W-:Y:S02]  /*4ec0*/  SHF.L.U32 R4, R108, 0x1f, RZ ;  /* 0x0000001f6c047819 */ /* 0x000fe400000006ff */
[----:B------:R-:W-:Y:S02]  /*4ed0*/  LEA R91, R110, R87, 0x4 ;  /* 0x000000576e5b7211 */ /* 0x000fe400078e20ff */
[----:B------:R-:W1:Y:S02]  /*4ee0*/  SYNCS.PHASECHK.TRANS64.TRYWAIT P0, [R3+URZ+0x60], R4 ;  /* 0x00006004030075a7 */ /* 0x000e6400080011ff */
[----:B-1----:R-:W-:Y:S05]  /*4ef0*/  @!P0 BRA `(.L_x_75) ;  /* 0x0000000c00448947 */ /* 0x002fea0003800000 */
.L_x_111:
[----:B------:R-:W-:Y:S05]  /*4f00*/  BSYNC B0 ;  /* 0x0000000000007941 */ /* 0x000fea0003800000 */
.L_x_74:
[----:B------:R-:W2:Y:S01]  /*4f10*/  LDS.128 R88, [R91+0x30810] ;  /* 0x030810005b587984 */ /* 0x000ea20000000c00 */
[----:B------:R-:W-:Y:S01]  /*4f20*/  CREDUX.MAXABS.F32.NAN UR4, R130 ;  /* 0x00000000820472cc */ /* 0x000fe20000006400 */
[----:B------:R-:W-:Y:S01]  /*4f30*/  BSSY.RECONVERGENT B0, `(.L_x_76) ;  /* 0x0000015000007945 */ /* 0x000fe20003800200 */
[----:B------:R-:W-:Y:S01]  /*4f40*/  ISETP.NE.AND P0, PT, R105, RZ, PT ;  /* 0x000000ff6900720c */ /* 0x000fe20003f05270 */
[----:B------:R3:W-:Y:S06]  /*4f50*/  MEMBAR.ALL.CTA ;  /* 0x0000000000007992 */ /* 0x0007ec0000008000 */
[----:B---3--:R-:W3:Y:S01]  /*4f60*/  FENCE.VIEW.ASYNC.S ;  /* 0x00000000000073c6 */ /* 0x008ee20000000000 */
[----:B------:R-:W-:-:S03]  /*4f70*/  VIADD R110, R110, 0x1 ;  /* 0x000000016e6e7836 */ /* 0x000fc60000000000 */
[----:B-1----:R-:W-:Y:S01]  /*4f80*/  IMAD.U32 R5, RZ, RZ, UR4 ;  /* 0x00000004ff057e24 */ /* 0x002fe2000f8e00ff */
[----:B---3--:R1:W-:Y:S04]  /*4f90*/  SYNCS.ARRIVE.TRANS64.ART0 RZ, [R3+URZ+0x70], R0 ;  /* 0x0000700003ff79a7 */ /* 0x0083e800085000ff */
[----:B------:R1:W-:Y:S01]  /*4fa0*/  @!P0 STS [R120+0x30800], R5 ;  /* 0x0308000578008388 */ /* 0x0003e20000000800 */
[----:B------:R-:W-:Y:S01]  /*4fb0*/  BAR.SYNC.DEFER_BLOCKING 0x2, 0x80 ;  /* 0x0082000000007b1d */ /* 0x000fe20000010000 */
[----:B------:R-:W-:-:S13]  /*4fc0*/  LOP3.LUT P0, RZ, R122, R105, RZ, 0xfc, !PT ;  /* 0x000000697aff7212 */ /* 0x000fda000780fcff */
[----:B------:R-:W-:Y:S05]  /*4fd0*/  @P0 BRA `(.L_x_77) ;  /* 0x0000000000280947 */ /* 0x000fea0003800000 */
[----:B------:R-:W-:Y:S01]  /*4fe0*/  IMAD.U32 R86, RZ, RZ, UR7 ;  /* 0x00000007ff567e24 */ /* 0x000fe2000f8e00ff */
[----:B------:R-:W-:Y:S01]  /*4ff0*/  MOV R87, 0x400 ;  /* 0x0000040000577802 */ /* 0x000fe20000000f00 */
[----:B------:R-:W3:Y:S03]  /*5000*/  LDCU.64 UR4, c[0x0][0x740] ;  /* 0x0000e800ff0477ac */ /* 0x000ee60008000a00 */
[----:B------:R-:W-:-:S05]  /*5010*/  LEA R87, R86, R87, 0x18 ;  /* 0x0000005756577211 */ /* 0x000fca00078ec0ff */
[----:B-1----:R-:W1:Y:S01]  /*5020*/  LDS.128 R4, [R87+0x30800] ;  /* 0x0308000057047984 */ /* 0x002e620000000c00 */
[----:B---3--:R-:W-:-:S04]  /*5030*/  LEA R2, P0, R103, UR4, 0x2 ;  /* 0x0000000467027c11 */ /* 0x008fc8000f8010ff */
[----:B------:R-:W-:Y:S02]  /*5040*/  LEA.HI.X R3, R103, UR5, R102, 0x2, P0 ;  /* 0x0000000567037c11 */ /* 0x000fe400080f1466 */
[----:B-1----:R-:W-:-:S04]  /*5050*/  FMNMX3 R4, R4, RZ, R5, !PT ;  /* 0x000000ff04047276 */ /* 0x002fc80007800005 */
[----:B------:R-:W-:-:S05]  /*5060*/  FMNMX3 R7, R4, R6, R7, !PT ;  /* 0x0000000604077276 */ /* 0x000fca0007800007 */
[----:B------:R3:W-:Y:S02]  /*5070*/  REDG.E.MAX.S32.STRONG.GPU desc[UR30][R2.64], R7 ;  /* 0x000000070200798e */ /* 0x0007e4000d12e31e */
.L_x_77:
[----:B------:R-:W-:Y:S05]  /*5080*/  BSYNC.RECONVERGENT B0 ;  /* 0x0000000000007941 */ /* 0x000fea0003800200 */
.L_x_76:
[----:B--2---:R-:W-:Y:S02]  /*5090*/  ISETP.NE.AND P0, PT, R91, 0x1, PT ;  /* 0x000000015b00780c */ /* 0x004fe40003f05270 */
[----:B------:R-:W-:-:S04]  /*50a0*/  ISETP.NE.AND P1, PT, R110, 0x2, PT ;  /* 0x000000026e00780c */ /* 0x000fc80003f25270 */
[----:B-1-3--:R-:W-:Y:S02]  /*50b0*/  SEL R3, RZ, 0x1, P1 ;  /* 0x00000001ff037807 */ /* 0x00afe40000800000 */
[----:B------:R-:W-:Y:S02]  /*50c0*/  SEL R110, R110, RZ, P1 ;  /* 0x000000ff6e6e7207 */ /* 0x000fe40000800000 */
[----:B------:R-:W-:-:S03]  /*50d0*/  LOP3.LUT R108, R108, R3, RZ, 0x3c, !PT ;  /* 0x000000036c6c7212 */ /* 0x000fc600078e3cff */
[----:B------:R-:W-:Y:S05]  /*50e0*/  @!P0 BRA `(.L_x_78) ;  /* 0xffffffe400a48947 */ /* 0x000fea000383ffff */
.L_x_65:
[----:B------:R-:W-:-:S13]  /*50f0*/  ISETP.NE.AND P0, PT, R122, RZ, PT ;  /* 0x000000ff7a00720c */ /* 0x000fda0003f05270 */
[----:B------:R-:W-:Y:S05]  /*5100*/  @P0 BRA `(.L_x_79) ;  /* 0x0000000000200947 */ /* 0x000fea0003800000 */
[----:B------:R-:W2:Y:S01]  /*5110*/  S2UR UR4, SR_CgaCtaId ;  /* 0x00000000000479c3 */ /* 0x000ea20000008800 */
[----:B------:R-:W-:Y:S01]  /*5120*/  ELECT P1, URZ, PT ;  /* 0x0000000000ff782f */ /* 0x000fe20003820000 */
[----:B------:R-:W-:-:S06]  /*5130*/  IMAD.MOV.U32 R2, RZ, RZ, 0x1 ;  /* 0x00000001ff027424 */ /* 0x000fcc00078e00ff */
[----:B------:R-:W-:Y:S06]  /*5140*/  UVIRTCOUNT.DEALLOC.SMPOOL 0x80 ;  /* 0x000000800000784c */ /* 0x000fec0000000000 */
[----:B------:R-:W-:Y:S01]  /*5150*/  @P1 MOV R3, 0x40 ;  /* 0x0000004000031802 */ /* 0x000fe20000000f00 */
[----:B--2---:R-:W-:-:S05]  /*5160*/  @P1 IMAD.U32 R86, RZ, RZ, UR4 ;  /* 0x00000004ff561e24 */ /* 0x004fca000f8e00ff */
[----:B------:R-:W-:-:S05]  /*5170*/  @P1 LEA R3, R86, R3, 0x18 ;  /* 0x0000000356031211 */ /* 0x000fca00078ec0ff */
[----:B------:R2:W-:Y:S02]  /*5180*/  @P1 STS.U8 [R3], R2 ;  /* 0x0000000203001388 */ /* 0x0005e40000000000 */
.L_x_79:
[----:B------:R-:W-:Y:S06]  /*5190*/  BAR.SYNC.DEFER_BLOCKING 0x2, 0x80 ;  /* 0x0082000000007b1d */ /* 0x000fec0000010000 */
[----:B------:R-:W-:Y:S05]  /*51a0*/  @P0 BRA `(.L_x_80) ;  /* 0x0000000000d80947 */ /* 0x000fea0003800000 */
[----:B--2---:R-:W-:Y:S01]  /*51b0*/  VIADD R3, R87, 0x80 ;  /* 0x0000008057037836 */ /* 0x004fe20000000000 */
[----:B------:R-:W-:Y:S01]  /*51c0*/  LOP3.LUT R86, R86, 0x1, RZ, 0x3c, !PT ;  /* 0x0000000156567812 */ /* 0x000fe200078e3cff */
[----:B------:R-:W-:Y:S03]  /*51d0*/  BSSY B0, `(.L_x_81) ;  /* 0x0000005000007945 */ /* 0x000fe60003800000 */
[----:B------:R-:W-:-:S04]  /*51e0*/  PRMT R3, R86, 0x654, R3 ;  /* 0x0000065456037816 */ /* 0x000fc80000000003 */
[----:B------:R2:W-:Y:S01]  /*51f0*/  SYNCS.ARRIVE.TRANS64.RED.ART0 RZ, [R3+URZ], R0 ;  /* 0x0000000003ff79a7 */ /* 0x0005e200085004ff */
[----:B------:R-:W3:Y:S02]  /*5200*/  SYNCS.PHASECHK.TRANS64.TRYWAIT P0, [R87+URZ+0x80], RZ ;  /* 0x000080ff570075a7 */ /* 0x000ee400080011ff */
[----:B--23--:R-:W-:Y:S05]  /*5210*/  @!P0 BRA `(.L_x_82) ;  /* 0x0000000800948947 */ /* 0x00cfea0003800000 */
.L_x_112:
[----:B------:R-:W-:Y:S05]  /*5220*/  BSYNC B0 ;  /* 0x0000000000007941 */ /* 0x000fea0003800000 */
.L_x_81:
[----:B------:R-:W3:Y:S01]  /*5230*/  S2UR UR5, SR_CgaCtaId ;  /* 0x00000000000579c3 */ /* 0x000ee20000008800 */
[----:B------:R-:W-:Y:S01]  /*5240*/  NOP ;  /* 0x0000000000007918 */ /* 0x000fe20000000000 */
[----:B------:R-:W-:Y:S01]  /*5250*/  UMOV UR4, 0x50 ;  /* 0x0000005000047882 */ /* 0x000fe20000000000 */
[----:B------:R-:W-:Y:S01]  /*5260*/  LOP3.LUT R4, R121, 0xffff, RZ, 0xc0, !PT ;  /* 0x0000ffff79047812 */ /* 0x000fe200078ec0ff */
[----:B------:R-:W-:-:S03]  /*5270*/  IMAD.MOV.U32 R3, RZ, RZ, 0xffff ;  /* 0x0000ffffff037424 */ /* 0x000fc600078e00ff */
[----:B------:R-:W-:-:S04]  /*5280*/  SHF.R.U32.HI R4, RZ, 0x5, R4 ;  /* 0x00000005ff047819 */ /* 0x000fc80000011604 */
[----:B------:R-:W-:Y:S01]  /*5290*/  SHF.L.U32 R3, R3, R4, RZ ;  /* 0x0000000403037219 */ /* 0x000fe200000006ff */
[----:B------:R-:W-:-:S05]  /*52a0*/  VIADD R5, R4, 0x10 ;  /* 0x0000001004057836 */ /* 0x000fca0000000000 */
[----:B------:R-:W-:Y:S01]  /*52b0*/  SHF.L.U32 R0, R0, R5, RZ ;  /* 0x0000000500007219 */ /* 0x000fe200000006ff */
[----:B---3--:R-:W-:-:S03]  /*52c0*/  ULEA UR5, UR5, UR4, 0x18 ;  /* 0x0000000405057291 */ /* 0x008fc6000f8ec0ff */
[----:B------:R-:W-:-:S04]  /*52d0*/  LOP3.LUT R5, R0, R3, RZ, 0xfc, !PT ;  /* 0x0000000300057212 */ /* 0x000fc800078efcff */
[C---:B------:R-:W-:Y:S02]  /*52e0*/  LOP3.LUT R3, R5.reuse, 0xffff, RZ, 0xc0, !PT ;  /* 0x0000ffff05037812 */ /* 0x040fe400078ec0ff */
[----:B------:R-:W3:Y:S02]  /*52f0*/  LDS R2, [UR5] ;  /* 0x00000005ff027984 */ /* 0x000ee40008000800 */
[----:B---3--:R-:W-:-:S04]  /*5300*/  LOP3.LUT R0, R5, 0xffff, R2, 0x80, !PT ;  /* 0x0000ffff05007812 */ /* 0x008fc800078e8002 */
[----:B------:R-:W-:-:S13]  /*5310*/  ISETP.NE.AND P0, PT, R0, R3, PT ;  /* 0x000000030000720c */ /* 0x000fda0003f05270 */
[----:B------:R-:W-:Y:S05]  /*5320*/  @P0 BRA `(.L_x_83) ;  /* 0x00000000006c0947 */ /* 0x000fea0003800000 */
[----:B------:R-:W-:Y:S02]  /*5330*/  SHF.R.U32.HI R0, RZ, 0x10, R2 ;  /* 0x00000010ff007819 */ /* 0x000fe40000011602 */
[----:B------:R-:W-:-:S04]  /*5340*/  SHF.R.U32.HI R3, RZ, 0x10, R5 ;  /* 0x00000010ff037819 */ /* 0x000fc80000011605 */
[----:B------:R-:W-:-:S04]  /*5350*/  LOP3.LUT R0, R0, R3, RZ, 0xc0, !PT ;  /* 0x0000000300007212 */ /* 0x000fc800078ec0ff */
[----:B------:R-:W-:-:S13]  /*5360*/  ISETP.NE.AND P0, PT, R0, R3, PT ;  /* 0x000000030000720c */ /* 0x000fda0003f05270 */
[----:B------:R-:W-:Y:S05]  /*5370*/  @P0 BRA `(.L_x_84) ;  /* 0x00000000004c0947 */ /* 0x000fea0003800000 */
[----:B------:R-:W-:Y:S02]  /*5380*/  R2UR UR4, R5 ;  /* 0x00000000050472ca */ /* 0x000fe400000e0000 */
[----:B------:R-:W-:Y:S02]  /*5390*/  ELECT P0, URZ, PT ;  /* 0x0000000000ff782f */ /* 0x000fe40003800000 */
[----:B------:R-:W-:-:S09]  /*53a0*/  PLOP3.LUT P1, PT, PT, PT, PT, 0x8, 0x80 ;  /* 0x000000000080781c */ /* 0x000fd20003f2e170 */
[----:B------:R-:W-:Y:S02]  /*53b0*/  ULOP3.LUT UR4, URZ, UR4, URZ, 0x33, !UPT ;  /* 0x00000004ff047292 */ /* 0x000fe4000f8e33ff */
[----:B------:R-:W-:-:S10]  /*53c0*/  VOTEU.ANY UP0, P0 ;  /* 0x0000000000ff7886 */ /* 0x000fd40000000100 */
.L_x_85:
[----:B------:R-:W-:Y:S01]  /*53d0*/  @P0 ELECT P1, URZ, PT ;  /* 0x0000000000ff082f */ /* 0x000fe20003820000 */
[----:B------:R3:W-:-:S12]  /*53e0*/  @UP0 UTCATOMSWS.AND URZ, UR4 ;  /* 0x0000000400ff09e3 */ /* 0x0007d80008000000 */
[----:B------:R-:W-:Y:S02]  /*53f0*/  @P1 PLOP3.LUT P0, PT, P1, PT, PT, 0x8, 0x80 ;  /* 0x000000000080181c */ /* 0x000fe40000f0e170 */
[----:B------:R-:W-:-:S11]  /*5400*/  PLOP3.LUT P1, PT, PT, PT, PT, 0x8, 0x80 ;  /* 0x000000000080781c */ /* 0x000fd60003f2e170 */
[----:B---3--:R-:W-:Y:S05]  /*5410*/  @P0 BRA.U.ANY `(.L_x_85) ;  /* 0xfffffffd00ec0947 */ /* 0x008fea000393ffff */
[----:B------:R-:W3:Y:S01]  /*5420*/  S2R R2, SR_LANEID ;  /* 0x0000000000027919 */ /* 0x000ee20000000000 */
[----:B------:R-:W-:Y:S01]  /*5430*/  IMAD.U32 R0, RZ, RZ, UR4 ;  /* 0x00000004ff007e24 */ /* 0x000fe2000f8e00ff */
[----:B------:R-:W-:Y:S02]  /*5440*/  VOTEU.ANY UR6, UPT, PT ;  /* 0x0000000000067886 */ /* 0x000fe400038e0100 */
[----:B------:R-:W-:Y:S01]  /*5450*/  UFLO.U32 UR6, UR6 ;  /* 0x00000006000672bd */ /* 0x000fe200080e0000 */
[----:B------:R-:W5:Y:S05]  /*5460*/  REDUX UR4, R0 ;  /* 0x00000000000473c4 */ /* 0x000f6a0000000000 */
[----:B---3--:R-:W-:-:S02]  /*5470*/  ISETP.EQ.U32.AND P0, PT, R2, UR6, PT ;  /* 0x0000000602007c0c */ /* 0x008fc4000bf02070 */
[----:B-----5:R-:W-:-:S11]  /*5480*/  MOV R2, UR4 ;  /* 0x0000000400027c02 */ /* 0x020fd60008000f00 */
[----:B------:R3:W-:Y:S01]  /*5490*/  @P0 ATOMS.AND RZ, [UR5], R2 ;  /* 0x00000002ffff098c */ /* 0x0007e2000a800005 */
[----:B------:R-:W-:Y:S05]  /*54a0*/  BRA `(.L_x_86) ;  /* 0x0000000000147947 */ /* 0x000fea0003800000 */
.L_x_84:
[----:B------:R-:W-:Y:S02]  /*54b0*/  MOV R2, 0x54d0 ;  /* 0x000054d000027802 */ /* 0x000fe40000000f00 */
[----:B-12-4-:R-:W-:Y:S05]  /*54c0*/  CALL.REL.NOINC `($__internal_0_$__cuda_sm10x_tcgen05_guardrail_trap_col_being_dealloced_not_returned_by_alloc) ;  /* 0x0000000400fc7944 */ /* 0x016fea0003c00000 */
[----:B------:R-:W-:Y:S05]  /*54d0*/  BRA `(.L_x_86) ;  /* 0x0000000000087947 */ /* 0x000fea0003800000 */
.L_x_83:
[----:B------:R-:W-:Y:S02]  /*54e0*/  MOV R2, 0x5500 ;  /* 0x0000550000027802 */ /* 0x000fe40000000f00 */
[----:B-12-4-:R-:W-:Y:S05]  /*54f0*/  CALL.REL.NOINC `($__internal_2_$__cuda_sm10x_tcgen05_guardrail_trap_unallocated_columns_being_dealloced) ;  /* 0x0000000800087944 */ /* 0x016fea0003c00000 */
.L_x_86:
[----:B------:R-:W-:Y:S01]  /*5500*/  NOP ;  /* 0x0000000000007918 */ /* 0x000fe20000000000 */
.L_x_80:
[----:B------:R-:W-:Y:S01]  /*5510*/  ISETP.NE.AND P0, PT, R122, RZ, PT ;  /* 0x000000ff7a00720c */ /* 0x000fe20003f05270 */
[----:B------:R-:W-:-:S04]  /*5520*/  DEPBAR.LE SB0, 0x0 ;  /* 0x000080000000791a */ /* 0x000fc80000000000 */
[----:B------:R-:W-:-:S08]  /*5530*/  DEPBAR.LE SB0, 0x0 ;  /* 0x000080000000791a */ /* 0x000fd00000000000 */
[----:B------:R-:W-:Y:S05]  /*5540*/  @P0 BRA `(.L_x_51) ;  /* 0x0000000000200947 */ /* 0x000fea0003800000 */
[----:B------:R-:W-:Y:S01]  /*5550*/  ELECT P0, URZ, PT ;  /* 0x0000000000ff782f */ /* 0x000fe20003800000 */
[----:B------:R-:W-:-:S12]  /*5560*/  IMAD.MOV.U32 R0, RZ, RZ, 0x20 ;  /* 0x00000020ff007424 */ /* 0x000fd800078e00ff */
[----:B--23--:R-:W-:-:S04]  /*5570*/  @P0 IADD3 R2, PT, PT, -R0, 0x100000, RZ ;  /* 0x0010000000020810 */ /* 0x00cfc80007ffe1ff */
[C---:B------:R-:W-:Y:S02]  /*5580*/  @P0 SHF.L.U32 R3, R2.reuse, 0xb, RZ ;  /* 0x0000000b02030819 */ /* 0x040fe400000006ff */
[----:B------:R-:W-:-:S05]  /*5590*/  @P0 SHF.L.U32 R2, R2, 0x1, RZ ;  /* 0x0000000102020819 */ /* 0x000fca00000006ff */
[----:B------:R2:W-:Y:S04]  /*55a0*/  @P0 STS.64 [R87+URZ+0x80], R2 ;  /* 0x0000800257000988 */ /* 0x0005e80008000aff */
[----:B------:R-:W3:Y:S02]  /*55b0*/  FENCE.VIEW.ASYNC.S ;  /* 0x00000000000073c6 */ /* 0x000ee40000000000 */
[----:B---3--:R-:W3:Y:S02]  /*55c0*/  SYNCS.CCTL.IVALL ;  /* 0x00000000000079b1 */ /* 0x008ee40000000000 */
.L_x_51:
[----:B---3--:R-:W-:Y:S01]  /*55d0*/  NOP ;  /* 0x0000000000007918 */ /* 0x008fe20000000000 */
[----:B-12---:R-:W-:Y:S05]  /*55e0*/  EXIT ;  /* 0x000000000000794d */ /* 0x006fea0003800000 */
.L_x_21:
[----:B------:R-:W-:-:S07]  /*55f0*/  MOV R20, R21 ;  /* 0x0000001500147202 */ /* 0x000fce0000000f00 */
.L_x_87:
[----:B----4-:R4:W3:Y:S02]  /*5600*/  SYNCS.PHASECHK.TRANS64.TRYWAIT P0, [R14+URZ+0x70], R21 ;  /* 0x000070150e0075a7 */ /* 0x0108e400080011ff */
[----:B---3--:R-:W-:Y:S05]  /*5610*/  @!P0 NANOSLEEP.SYNCS 0x989680 ;  /* 0x009896800000895d */ /* 0x008fea0003900000 */
[----:B------:R-:W3:Y:S02]  /*5620*/  @!P0 SYNCS.PHASECHK.TRANS64 P0, [R14+URZ+0x70], R21 ;  /* 0x000070150e0085a7 */ /* 0x000ee400080010ff */
[----:B---3--:R-:W-:Y:S05]  /*5630*/  @!P0 BRA `(.L_x_87) ;  /* 0xfffffffc00f08947 */ /* 0x008fea000383ffff */
[----:B------:R-:W-:Y:S05]  /*5640*/  BRA `(.L_x_88) ;  /* 0xffffffb800487947 */ /* 0x000fea000383ffff */
.L_x_23:
[----:B------:R-:W-:-:S07]  /*5650*/  MOV R7, R6 ;  /* 0x0000000600077202 */ /* 0x000fce0000000f00 */
.L_x_89:
[----:B--2---:R2:W3:Y:S02]  /*5660*/  SYNCS.PHASECHK.TRANS64.TRYWAIT P0, [R2+URZ+0x70], R7 ;  /* 0x00007007020075a7 */ /* 0x0044e400080011ff */
[----:B---3--:R-:W-:Y:S05]  /*5670*/  @!P0 NANOSLEEP.SYNCS 0x989680 ;  /* 0x009896800000895d */ /* 0x008fea0003900000 */
[----:B------:R-:W3:Y:S02]  /*5680*/  @!P0 SYNCS.PHASECHK.TRANS64 P0, [R2+URZ+0x70], R7 ;  /* 0x00007007020085a7 */ /* 0x000ee400080010ff */
[----:B---3--:R-:W-:Y:S05]  /*5690*/  @!P0 BRA `(.L_x_89) ;  /* 0xfffffffc00f08947 */ /* 0x008fea000383ffff */
[----:B------:R-:W-:Y:S05]  /*56a0*/  BRA `(.L_x_90) ;  /* 0xffffffb800f47947 */ /* 0x000fea000383ffff */
.L_x_24:
[----:B------:R-:W-:-:S07]  /*56b0*/  MOV R9, R8 ;  /* 0x0000000800097202 */ /* 0x000fce0000000f00 */
.L_x_91:
[----:B--2---:R2:W3:Y:S02]  /*56c0*/  SYNCS.PHASECHK.TRANS64.TRYWAIT P0, [R3+URZ+0x70], R9 ;  /* 0x00007009030075a7 */ /* 0x0044e400080011ff */
[----:B---3--:R-:W-:Y:S05]  /*56d0*/  @!P0 NANOSLEEP.SYNCS 0x989680 ;  /* 0x009896800000895d */ /* 0x008fea0003900000 */
[----:B------:R-:W3:Y:S02]  /*56e0*/  @!P0 SYNCS.PHASECHK.TRANS64 P0, [R3+URZ+0x70], R9 ;  /* 0x00007009030085a7 */ /* 0x000ee400080010ff */
[----:B---3--:R-:W-:Y:S05]  /*56f0*/  @!P0 BRA `(.L_x_91) ;  /* 0xfffffffc00f08947 */ /* 0x008fea000383ffff */
[----:B------:R-:W-:Y:S05]  /*5700*/  BRA `(.L_x_16) ;  /* 0xffffffbc00287947 */ /* 0x000fea000383ffff */
.L_x_26:
[----:B------:R-:W-:-:S07]  /*5710*/  MOV R0, UR34 ;  /* 0x0000002200007c02 */ /* 0x000fce0008000f00 */
.L_x_92:
[----:B---3--:R3:W4:Y:S02]  /*5720*/  SYNCS.PHASECHK.TRANS64.TRYWAIT P0, [R0+URZ+0x60], RZ ;  /* 0x000060ff000075a7 */ /* 0x00872400080011ff */
[----:B----4-:R-:W-:Y:S05]  /*5730*/  @!P0 NANOSLEEP.SYNCS 0x989680 ;  /* 0x009896800000895d */ /* 0x010fea0003900000 */
[----:B------:R-:W4:Y:S02]  /*5740*/  @!P0 SYNCS.PHASECHK.TRANS64 P0, [R0+URZ+0x60], RZ ;  /* 0x000060ff000085a7 */ /* 0x000f2400080010ff */
[----:B----4-:R-:W-:Y:S05]  /*5750*/  @!P0 BRA `(.L_x_92) ;  /* 0xfffffffc00f08947 */ /* 0x010fea000383ffff */
[----:B------:R-:W-:Y:S05]  /*5760*/  BRA `(.L_x_93) ;  /* 0xffffffbc00347947 */ /* 0x000fea000383ffff */
.L_x_29:
[----:B------:R-:W-:Y:S02]  /*5770*/  MOV R4, UR4 ;  /* 0x0000000400047c02 */ /* 0x000fe40008000f00 */
[----:B------:R-:W-:Y:S02]  /*5780*/  MOV R5, UR4 ;  /* 0x0000000400057c02 */ /* 0x000fe40008000f00 */
[----:B------:R-:W-:-:S07]  /*5790*/  MOV R0, UR5 ;  /* 0x0000000500007c02 */ /* 0x000fce0008000f00 */
.L_x_94:
[----:B-1----:R1:W3:Y:S02]  /*57a0*/  SYNCS.PHASECHK.TRANS64.TRYWAIT P0, [R0+URZ+0x28], R5 ;  /* 0x00002805000075a7 */ /* 0x0022e400080011ff */
[----:B---3--:R-:W-:Y:S05]  /*57b0*/  @!P0 NANOSLEEP.SYNCS 0x989680 ;  /* 0x009896800000895d */ /* 0x008fea0003900000 */
[----:B------:R-:W3:Y:S02]  /*57c0*/  @!P0 SYNCS.PHASECHK.TRANS64 P0, [R0+URZ+0x28], R5 ;  /* 0x00002805000085a7 */ /* 0x000ee400080010ff */
[----:B---3--:R-:W-:Y:S05]  /*57d0*/  @!P0 BRA `(.L_x_94) ;  /* 0xfffffffc00f08947 */ /* 0x008fea000383ffff */
[----:B------:R-:W-:Y:S05]  /*57e0*/  BRA `(.L_x_28) ;  /* 0xffffffbc00e87947 */ /* 0x000fea000383ffff */
.L_x_32:
[----:B------:R-:W-:-:S07]  /*57f0*/  MOV R5, R4 ;  /* 0x0000000400057202 */ /* 0x000fce0000000f00 */
.L_x_95:
[----:B--2---:R2:W3:Y:S02]  /*5800*/  SYNCS.PHASECHK.TRANS64.TRYWAIT P0, [R3+URZ+0x60], R5 ;  /* 0x00006005030075a7 */ /* 0x0044e400080011ff */
[----:B---3--:R-:W-:Y:S05]  /*5810*/  @!P0 NANOSLEEP.SYNCS 0x989680 ;  /* 0x009896800000895d */ /* 0x008fea0003900000 */
[----:B------:R-:W3:Y:S02]  /*5820*/  @!P0 SYNCS.PHASECHK.TRANS64 P0, [R3+URZ+0x60], R5 ;  /* 0x00006005030085a7 */ /* 0x000ee400080010ff */
[----:B---3--:R-:W-:Y:S05]  /*5830*/  @!P0 BRA `(.L_x_95) ;  /* 0xfffffffc00f08947 */ /* 0x008fea000383ffff */
[----:B------:R-:W-:Y:S05]  /*5840*/  BRA `(.L_x_96) ;  /* 0xffffffc000807947 */ /* 0x000fea000383ffff */
.L_x_34:
[----:B------:R-:W-:Y:S02]  /*5850*/  MOV R2, UR4 ;  /* 0x0000000400027c02 */ /* 0x000fe40008000f00 */
[----:B--2---:R-:W-:Y:S02]  /*5860*/  MOV R3, UR4 ;  /* 0x0000000400037c02 */ /* 0x004fe40008000f00 */
[----:B------:R-:W-:-:S07]  /*5870*/  MOV R0, UR5 ;  /* 0x0000000500007c02 */ /* 0x000fce0008000f00 */
.L_x_97:
[----:B--2---:R2:W3:Y:S02]  /*5880*/  SYNCS.PHASECHK.TRANS64.TRYWAIT P0, [R0+URZ+0x28], R3 ;  /* 0x00002803000075a7 */ /* 0x0044e400080011ff */
[----:B---3--:R-:W-:Y:S05]  /*5890*/  @!P0 NANOSLEEP.SYNCS 0x989680 ;  /* 0x009896800000895d */ /* 0x008fea0003900000 */
[----:B------:R-:W3:Y:S02]  /*58a0*/  @!P0 SYNCS.PHASECHK.TRANS64 P0, [R0+URZ+0x28], R3 ;  /* 0x00002803000085a7 */ /* 0x000ee400080010ff */
[----:B---3--:R-:W-:Y:S05]  /*58b0*/  @!P0 BRA `(.L_x_97) ;  /* 0xfffffffc00f08947 */ /* 0x008fea000383ffff */
[----:B------:R-:W-:Y:S05]  /*58c0*/  BRA `(.L_x_98) ;  /* 0xffffffc000f87947 */ /* 0x000fea000383ffff */
.L_x_36:
[----:B------:R-:W-:-:S07]  /*58d0*/  MOV R2, UR12 ;  /* 0x0000000c00027c02 */ /* 0x000fce0008000f00 */
.L_x_99:
[----:B--2---:R2:W3:Y:S02]  /*58e0*/  SYNCS.PHASECHK.TRANS64.TRYWAIT P0, [R2+URZ+0x60], RZ ;  /* 0x000060ff020075a7 */ /* 0x0044e400080011ff */
[----:B---3--:R-:W-:Y:S05]  /*58f0*/  @!P0 NANOSLEEP.SYNCS 0x989680 ;  /* 0x009896800000895d */ /* 0x008fea0003900000 */
[----:B------:R-:W3:Y:S02]  /*5900*/  @!P0 SYNCS.PHASECHK.TRANS64 P0, [R2+URZ+0x60], RZ ;  /* 0x000060ff020085a7 */ /* 0x000ee400080010ff */
[----:B---3--:R-:W-:Y:S05]  /*5910*/  @!P0 BRA `(.L_x_99) ;  /* 0xfffffffc00f08947 */ /* 0x008fea000383ffff */
[----:B------:R-:W-:Y:S05]  /*5920*/  BRA `(.L_x_100) ;  /* 0xffffffc400187947 */ /* 0x000fea000383ffff */
.L_x_39:
[----:B------:R-:W-:Y:S02]  /*5930*/  MOV R2, UR13 ;  /* 0x0000000d00027c02 */ /* 0x000fe40008000f00 */
[----:B------:R-:W-:Y:S02]  /*5940*/  MOV R3, UR13 ;  /* 0x0000000d00037c02 */ /* 0x000fe40008000f00 */
[----:B------:R-:W-:-:S07]  /*5950*/  MOV R0, UR12 ;  /* 0x0000000c00007c02 */ /* 0x000fce0008000f00 */
.L_x_101:
[----:B-1----:R1:W2:Y:S02]  /*5960*/  SYNCS.PHASECHK.TRANS64.TRYWAIT P0, [R0+URZ+0x58], R3 ;  /* 0x00005803000075a7 */ /* 0x0022a400080011ff */
[----:B--2---:R-:W-:Y:S05]  /*5970*/  @!P0 NANOSLEEP.SYNCS 0x989680 ;  /* 0x009896800000895d */ /* 0x004fea0003900000 */
[----:B------:R-:W2:Y:S02]  /*5980*/  @!P0 SYNCS.PHASECHK.TRANS64 P0, [R0+URZ+0x58], R3 ;  /* 0x00005803000085a7 */ /* 0x000ea400080010ff */
[----:B--2---:R-:W-:Y:S05]  /*5990*/  @!P0 BRA `(.L_x_101) ;  /* 0xfffffffc00f08947 */ /* 0x004fea000383ffff */
[----:B------:R-:W-:Y:S05]  /*59a0*/  BRA `(.L_x_38) ;  /* 0xffffffc8006c7947 */ /* 0x000fea000383ffff */
.L_x_42:
[----:B------:R-:W-:Y:S02]  /*59b0*/  MOV R2, UR25 ;  /* 0x0000001900027c02 */ /* 0x000fe40008000f00 */
[----:B------:R-:W-:Y:S02]  /*59c0*/  MOV R3, UR25 ;  /* 0x0000001900037c02 */ /* 0x000fe40008000f00 */
[----:B------:R-:W-:Y:S07]  /*59d0*/  MOV R0, UR13 ;  /* 0x0000000d00007c02 */ /* 0x000fee0008000f00 */
.L_x_102:
[----:B-1----:R1:W2:Y:S02]  /*59e0*/  SYNCS.PHASECHK.TRANS64.TRYWAIT P0, [R0+URZ], R3 ;  /* 0x00000003000075a7 */ /* 0x0022a400080011ff */
[----:B--2---:R-:W-:Y:S05]  /*59f0*/  @!P0 NANOSLEEP.SYNCS 0x989680 ;  /* 0x009896800000895d */ /* 0x004fea0003900000 */
[----:B------:R-:W2:Y:S02]  /*5a00*/  @!P0 SYNCS.PHASECHK.TRANS64 P0, [R0+URZ], R3 ;  /* 0x00000003000085a7 */ /* 0x000ea400080010ff */
[----:B--2---:R-:W-:Y:S05]  /*5a10*/  @!P0 BRA `(.L_x_102) ;  /* 0xfffffffc00f08947 */ /* 0x004fea000383ffff */
[----:B------:R-:W-:Y:S05]  /*5a20*/  BRA `(.L_x_41) ;  /* 0xffffffc800e07947 */ /* 0x000fea000383ffff */
.L_x_45:
[-C--:B------:R-:W-:Y:S02]  /*5a30*/  MOV R6, R3.reuse ;  /* 0x0000000300067202 */ /* 0x080fe40000000f00 */
[----:B------:R-:W-:-:S07]  /*5a40*/  MOV R7, R3 ;  /* 0x0000000300077202 */ /* 0x000fce0000000f00 */
.L_x_103:
[----:B-1----:R1:W2:Y:S02]  /*5a50*/  SYNCS.PHASECHK.TRANS64.TRYWAIT P0, [R2+URZ+0x60], R7 ;  /* 0x00006007020075a7 */ /* 0x0022a400080011ff */
[----:B--2---:R-:W-:Y:S05]  /*5a60*/  @!P0 NANOSLEEP.SYNCS 0x989680 ;  /* 0x009896800000895d */ /* 0x004fea0003900000 */
[----:B------:R-:W2:Y:S02]  /*5a70*/  @!P0 SYNCS.PHASECHK.TRANS64 P0, [R2+URZ+0x60], R7 ;  /* 0x00006007020085a7 */ /* 0x000ea400080010ff */
[----:B--2---:R-:W-:Y:S05]  /*5a80*/  @!P0 BRA `(.L_x_103) ;  /* 0xfffffffc00f08947 */ /* 0x004fea000383ffff */
[----:B------:R-:W-:Y:S05]  /*5a90*/  BRA `(.L_x_104) ;  /* 0xffffffcc00747947 */ /* 0x000fea000383ffff */
.L_x_60:
[----:B------:R-:W-:-:S07]  /*5aa0*/  MOV R15, R14 ;  /* 0x0000000e000f7202 */ /* 0x000fce0000000f00 */
.L_x_105:
[----:B-1----:R1:W2:Y:S02]  /*5ab0*/  SYNCS.PHASECHK.TRANS64.TRYWAIT P0, [R3+URZ], R15 ;  /* 0x0000000f030075a7 */ /* 0x0022a400080011ff */
[----:B--2---:R-:W-:Y:S05]  /*5ac0*/  @!P0 NANOSLEEP.SYNCS 0x989680 ;  /* 0x009896800000895d */ /* 0x004fea0003900000 */
[----:B------:R-:W2:Y:S02]  /*5ad0*/  @!P0 SYNCS.PHASECHK.TRANS64 P0, [R3+URZ], R15 ;  /* 0x0000000f030085a7 */ /* 0x000ea400080010ff */
[----:B--2---:R-:W-:Y:S05]  /*5ae0*/  @!P0 BRA `(.L_x_105) ;  /* 0xfffffffc00f08947 */ /* 0x004fea000383ffff */
[----:B------:R-:W-:Y:S05]  /*5af0*/  BRA `(.L_x_59) ;  /* 0xffffffd400387947 */ /* 0x000fea000383ffff */
.L_x_63:
[----:B------:R-:W-:-:S07]  /*5b00*/  MOV R9, R8 ;  /* 0x0000000800097202 */ /* 0x000fce0000000f00 */
.L_x_106:
[----:B-1----:R1:W2:Y:S02]  /*5b10*/  SYNCS.PHASECHK.TRANS64.TRYWAIT P0, [R3+URZ], R9 ;  /* 0x00000009030075a7 */ /* 0x0022a400080011ff */
[----:B--2---:R-:W-:Y:S05]  /*5b20*/  @!P0 NANOSLEEP.SYNCS 0x989680 ;  /* 0x009896800000895d */ /* 0x004fea0003900000 */
[----:B------:R-:W2:Y:S02]  /*5b30*/  @!P0 SYNCS.PHASECHK.TRANS64 P0, [R3+URZ], R9 ;  /* 0x00000009030085a7 */ /* 0x000ea400080010ff */
[----:B--2---:R-:W-:Y:S05]  /*5b40*/  @!P0 BRA `(.L_x_106) ;  /* 0xfffffffc00f08947 */ /* 0x004fea000383ffff */
[----:B------:R-:W-:Y:S05]  /*5b50*/  BRA `(.L_x_62) ;  /* 0xffffffd400a07947 */ /* 0x000fea000383ffff */
.L_x_64:
[----:B-1----:R1:W2:Y:S02]  /*5b60*/  SYNCS.PHASECHK.TRANS64.TRYWAIT P0, [R87+URZ+0x60], RZ ;  /* 0x000060ff570075a7 */ /* 0x0022a400080011ff */
[----:B--2---:R-:W-:Y:S05]  /*5b70*/  @!P0 NANOSLEEP.SYNCS 0x989680 ;  /* 0x009896800000895d */ /* 0x004fea0003900000 */
[----:B------:R-:W2:Y:S02]  /*5b80*/  @!P0 SYNCS.PHASECHK.TRANS64 P0, [R87+URZ+0x60], RZ ;  /* 0x000060ff570085a7 */ /* 0x000ea400080010ff */
[----:B--2---:R-:W-:Y:S05]  /*5b90*/  @!P0 BRA `(.L_x_64) ;  /* 0xfffffffc00f08947 */ /* 0x004fea000383ffff */
[----:B------:R-:W-:Y:S05]  /*5ba0*/  BRA `(.L_x_107) ;  /* 0xffffffd800047947 */ /* 0x000fea000383ffff */
.L_x_66:
[----:B------:R-:W-:-:S07]  /*5bb0*/  MOV R3, R2 ;  /* 0x0000000200037202 */ /* 0x000fce0000000f00 */
.L_x_108:
[----:B-1----:R1:W2:Y:S02]  /*5bc0*/  SYNCS.PHASECHK.TRANS64.TRYWAIT P0, [R87+URZ+0x50], R3 ;  /* 0x00005003570075a7 */ /* 0x0022a400080011ff */
[----:B--2---:R-:W-:Y:S05]  /*5bd0*/  @!P0 NANOSLEEP.SYNCS 0x989680 ;  /* 0x009896800000895d */ /* 0x004fea0003900000 */
[----:B------:R-:W2:Y:S02]  /*5be0*/  @!P0 SYNCS.PHASECHK.TRANS64 P0, [R87+URZ+0x50], R3 ;  /* 0x00005003570085a7 */ /* 0x000ea400080010ff */
[----:B--2---:R-:W-:Y:S05]  /*5bf0*/  @!P0 BRA `(.L_x_108) ;  /* 0xfffffffc00f08947 */ /* 0x004fea000383ffff */
[----:B------:R-:W-:Y:S05]  /*5c00*/  BRA `(.L_x_109) ;  /* 0xffffffdc00287947 */ /* 0x000fea000383ffff */
.L_x_75:
[----:B------:R-:W-:-:S07]  /*5c10*/  MOV R5, R4 ;  /* 0x0000000400057202 */ /* 0x000fce0000000f00 */
.L_x_110:
[----:B-1----:R1:W2:Y:S02]  /*5c20*/  SYNCS.PHASECHK.TRANS64.TRYWAIT P0, [R3+URZ+0x60], R5 ;  /* 0x00006005030075a7 */ /* 0x0022a400080011ff */
[----:B--2---:R-:W-:Y:S05]  /*5c30*/  @!P0 NANOSLEEP.SYNCS 0x989680 ;  /* 0x009896800000895d */ /* 0x004fea0003900000 */
[----:B------:R-:W2:Y:S02]  /*5c40*/  @!P0 SYNCS.PHASECHK.TRANS64 P0, [R3+URZ+0x60], R5 ;  /* 0x00006005030085a7 */ /* 0x000ea400080010ff */
[----:B--2---:R-:W-:Y:S05]  /*5c50*/  @!P0 BRA `(.L_x_110) ;  /* 0xfffffffc00f08947 */ /* 0x004fea000383ffff */
[----:B------:R-:W-:Y:S05]  /*5c60*/  BRA `(.L_x_111) ;  /* 0xfffffff000a47947 */ /* 0x000fea000383ffff */
.L_x_82:
[----:B--2---:R2:W3:Y:S02]  /*5c70*/  SYNCS.PHASECHK.TRANS64.TRYWAIT P0, [R87+URZ+0x80], RZ ;  /* 0x000080ff570075a7 */ /* 0x0044e400080011ff */
[----:B---3--:R-:W-:Y:S05]  /*5c80*/  @!P0 NANOSLEEP.SYNCS 0x989680 ;  /* 0x009896800000895d */ /* 0x008fea0003900000 */
[----:B------:R-:W3:Y:S02]  /*5c90*/  @!P0 SYNCS.PHASECHK.TRANS64 P0, [R87+URZ+0x80], RZ ;  /* 0x000080ff570085a7 */ /* 0x000ee400080010ff */
[----:B---3--:R-:W-:Y:S05]  /*5ca0*/  @!P0 BRA `(.L_x_82) ;  /* 0xfffffffc00f08947 */ /* 0x008fea000383ffff */
[----:B------:R-:W-:Y:S05]  /*5cb0*/  BRA `(.L_x_112) ;  /* 0xfffffff400587947 */ /* 0x000fea000383ffff */
        .weak           $__internal_0_$__cuda_sm10x_tcgen05_guardrail_trap_col_being_dealloced_not_returned_by_alloc
        .type           $__internal_0_$__cuda_sm10x_tcgen05_guardrail_trap_col_being_dealloced_not_returned_by_alloc,@function
        .size           $__internal_0_$__cuda_sm10x_tcgen05_guardrail_trap_col_being_dealloced_not_returned_by_alloc,($__internal_1_$__cuda_sm10x_tcgen05_guardrail_trap_phase_invalid_during_alloc - $__internal_0_$__cuda_sm10x_tcgen05_guardrail_trap_col_being_dealloced_not_returned_by_alloc)
$__internal_0_$__cuda_sm10x_tcgen05_guardrail_trap_col_being_dealloced_not_returned_by_alloc:
[----:B------:R-:W-:Y:S05]  /*5cc0*/  BPT.TRAP 0x1 ;  /* 0x000000040000795c */ /* 0x000fea0000300000 */
[----:B------:R-:W-:-:S04]  /*5cd0*/  HFMA2 R3, -RZ, RZ, 0, 0 ;  /* 0x00000000ff037431 */ /* 0x000fc800000001ff */
[----:B------:R-:W-:Y:S05]  /*5ce0*/  RET.REL.NODEC R2 `(kernel_cutlass_kernel_cudnngrouped_gemmgrouped_gemm_swiglugrouped_gemm_swiglu_quantBlockScaledContiguousGroupedGemmKernel_object_at__TiledMMA_ThrLayoutVMNK21111000_PermutationMNK____MMAAt_0) ;  /* 0xffffffa002c47950 */ /* 0x000fea0003c3ffff */
        .weak           $__internal_1_$__cuda_sm10x_tcgen05_guardrail_trap_phase_invalid_during_alloc
        .type           $__internal_1_$__cuda_sm10x_tcgen05_guardrail_trap_phase_invalid_during_alloc,@function
        .size           $__internal_1_$__cuda_sm10x_tcgen05_guardrail_trap_phase_invalid_during_alloc,($__internal_2_$__cuda_sm10x_tcgen05_guardrail_trap_unallocated_columns_being_dealloced - $__internal_1_$__cuda_sm10x_tcgen05_guardrail_trap_phase_invalid_during_alloc)
$__internal_1_$__cuda_sm10x_tcgen05_guardrail_trap_phase_invalid_during_alloc:
[----:B------:R-:W-:Y:S05]  /*5cf0*/  BPT.TRAP 0x1 ;  /* 0x000000040000795c */ /* 0x000fea0000300000 */
[----:B------:R-:W-:-:S04]  /*5d00*/  MOV R3, 0x0 ;  /* 0x0000000000037802 */ /* 0x000fc80000000f00 */
[----:B------:R-:W-:Y:S05]  /*5d10*/  RET.REL.NODEC R2 `(kernel_cutlass_kernel_cudnngrouped_gemmgrouped_gemm_swiglugrouped_gemm_swiglu_quantBlockScaledContiguousGroupedGemmKernel_object_at__TiledMMA_ThrLayoutVMNK21111000_PermutationMNK____MMAAt_0) ;  /* 0xffffffa002b87950 */ /* 0x000fea0003c3ffff */
        .weak           $__internal_2_$__cuda_sm10x_tcgen05_guardrail_trap_unallocated_columns_being_dealloced
        .type           $__internal_2_$__cuda_sm10x_tcgen05_guardrail_trap_unallocated_columns_being_dealloced,@function
        .size           $__internal_2_$__cuda_sm10x_tcgen05_guardrail_trap_unallocated_columns_being_dealloced,(.L_x_116 - $__internal_2_$__cuda_sm10x_tcgen05_guardrail_trap_unallocated_columns_being_dealloced)
$__internal_2_$__cuda_sm10x_tcgen05_guardrail_trap_unallocated_columns_being_dealloced:
[----:B------:R-:W-:Y:S05]  /*5d20*/  BPT.TRAP 0x1 ;  /* 0x000000040000795c */ /* 0x000fea0000300000 */
[----:B------:R-:W-:-:S04]  /*5d30*/  HFMA2 R3, -RZ, RZ, 0, 0 ;  /* 0x00000000ff037431 */ /* 0x000fc800000001ff */
[----:B------:R-:W-:Y:S05]  /*5d40*/  RET.REL.NODEC R2 `(kernel_cutlass_kernel_cudnngrouped_gemmgrouped_gemm_swiglugrouped_gemm_swiglu_quantBlockScaledContiguousGroupedGemmKernel_object_at__TiledMMA_ThrLayoutVMNK21111000_PermutationMNK____MMAAt_0) ;  /* 0xffffffa002ac7950 */ /* 0x000fea0003c3ffff */
.L_x_113:
[----:B------:R-:W-:-:S00]  /*5d50*/  BRA `(.L_x_113) ;  /* 0xfffffffc00fc7947 */ /* 0x000fc0000383ffff */
[----:B------:R-:W-:-:S00]  /*5d60*/  NOP ;  /* 0x0000000000007918 */ /* 0x000fc00000000000 */
        /* <DEDUP_REMOVED lines=9> */
.L_x_116:


//--------------------- .nv.shared.kernel_cutlass_kernel_cudnngrouped_gemmgrouped_gemm_swiglugrouped_gemm_swiglu_quantBlockScaledContiguousGroupedGemmKernel_object_at__TiledMMA_ThrLayoutVMNK21111000_PermutationMNK____MMAAt_0 --------------------------
	.section	.nv.shared.kernel_cutlass_kernel_cudnngrouped_gemmgrouped_gemm_swiglugrouped_gemm_swiglu_quantBlockScaledContiguousGroupedGemmKernel_object_at__TiledMMA_ThrLayoutVMNK21111000_PermutationMNK____MMAAt_0,"aw",@nobits
	.sectionflags	@""
	.align	1024
	.zero		1024


//--------------------- .nv.shared.reserved.0     --------------------------
	.section	.nv.shared.reserved.0,"aw",@nobits
	.align	8
	.weak		__nv_reservedSMEM_offset_0_alias
	.size		__nv_reservedSMEM_offset_0_alias, 0, 64
	.other		__nv_reservedSMEM_offset_0_alias,@"STO_CUDA_RESERVED_SHARED STV_DEFAULT"
__nv_reservedSMEM_offset_0_alias:
	.zero		0
.nv.shared.reserved.0:
	.zero		64
	.weak		__nv_reservedSMEM_allocation_phase
	.type		__nv_reservedSMEM_allocation_phase,@object
	.size		__nv_reservedSMEM_allocation_phase,(.L_0 - __nv_reservedSMEM_allocation_phase)
__nv_reservedSMEM_allocation_phase:
	.zero		1
.L_0:
	.zero		7
	.weak		__nv_reservedSMEM_devtool_atexit_pc
	.type		__nv_reservedSMEM_devtool_atexit_pc,@object
	.size		__nv_reservedSMEM_devtool_atexit_pc,(__nv_reservedSMEM_allocation_mask - __nv_reservedSMEM_devtool_atexit_pc)
__nv_reservedSMEM_devtool_atexit_pc:
	.zero		8
	.weak		__nv_reservedSMEM_allocation_mask
	.type		__nv_reservedSMEM_allocation_mask,@object
	.size		__nv_reservedSMEM_allocation_mask,(.L_2 - __nv_reservedSMEM_allocation_mask)
__nv_reservedSMEM_allocation_mask:
	.zero		4
.L_2:
	.zero		4
	.weak		__nv_reservedSMEM_tmem_allocation_pipeline_mbarrier
	.type		__nv_reservedSMEM_tmem_allocation_pipeline_mbarrier,@object
	.size		__nv_reservedSMEM_tmem_allocation_pipeline_mbarrier,(__nv_reservedSMEM_tmem_allocation_pipeline_mbarrier_parity - __nv_reservedSMEM_tmem_allocation_pipeline_mbarrier)
__nv_reservedSMEM_tmem_allocation_pipeline_mbarrier:
	.zero		8
	.weak		__nv_reservedSMEM_tmem_allocation_pipeline_mbarrier_parity
	.type		__nv_reservedSMEM_tmem_allocation_pipeline_mbarrier_parity,@object
	.size		__nv_reservedSMEM_tmem_allocation_pipeline_mbarrier_parity,(.L_4 - __nv_reservedSMEM_tmem_allocation_pipeline_mbarrier_parity)
__nv_reservedSMEM_tmem_allocation_pipeline_mbarrier_parity:
	.zero		4
.L_4:


//--------------------- .nv.constant0.kernel_cutlass_kernel_cudnngrouped_gemmgrouped_gemm_swiglugrouped_gemm_swiglu_quantBlockScaledContiguousGroupedGemmKernel_object_at__TiledMMA_ThrLayoutVMNK21111000_PermutationMNK____MMAAt_0 --------------------------
	.section	.nv.constant0.kernel_cutlass_kernel_cudnngrouped_gemmgrouped_gemm_swiglugrouped_gemm_swiglu_quantBlockScaledContiguousGroupedGemmKernel_object_at__TiledMMA_ThrLayoutVMNK21111000_PermutationMNK____MMAAt_0,"a",@progbits
	.sectionflags	@""
	.align	4
.nv.constant0.kernel_cutlass_kernel_cudnngrouped_gemmgrouped_gemm_swiglugrouped_gemm_swiglu_quantBlockScaledContiguousGroupedGemmKernel_object_at__TiledMMA_ThrLayoutVMNK21111000_PermutationMNK____MMAAt_0:
	.zero		1924


//--------------------- SYMBOLS --------------------------

	.type		.nv.reservedSmem.offset0,@object
	.size		.nv.reservedSmem.offset0,0x4
	.type		.nv.reservedSmem.cap,@object
	.size		.nv.reservedSmem.cap,0x4
